//
// Generated by NVIDIA NVVM Compiler
//
// Compiler Build ID: CL-36424714
// Cuda compilation tools, release 13.0, V13.0.88
// Based on NVVM 20.0.0
//

.version 9.0
.target sm_100
.address_size 64

	// .globl	_Z11one_stencilPKiPii
.extern .shared .align 16 .b8 smem[];

.visible .entry _Z11one_stencilPKiPii(
	.param .u64 .ptr .align 1 _Z11one_stencilPKiPii_param_0,
	.param .u64 .ptr .align 1 _Z11one_stencilPKiPii_param_1,
	.param .u32 _Z11one_stencilPKiPii_param_2
)
{
	.reg .pred 	%p<6>;
	.reg .b32 	%r<23>;
	.reg .b64 	%rd<11>;

	ld.param.u64 	%rd3, [_Z11one_stencilPKiPii_param_0];
	ld.param.u64 	%rd2, [_Z11one_stencilPKiPii_param_1];
	ld.param.u32 	%r6, [_Z11one_stencilPKiPii_param_2];
	cvta.to.global.u64 	%rd1, %rd3;
	mov.u32 	%r1, %tid.x;
	mov.u32 	%r7, %ctaid.x;
	mov.u32 	%r2, %ntid.x;
	mad.lo.s32 	%r3, %r7, %r2, %r1;
	setp.ge.s32 	%p1, %r3, %r6;
	@%p1 bra 	$L__BB0_5;
	mul.wide.s32 	%rd4, %r3, 4;
	add.s64 	%rd5, %rd1, %rd4;
	ld.global.u32 	%r8, [%rd5];
	shl.b32 	%r9, %r1, 2;
	mov.u32 	%r10, smem;
	add.s32 	%r4, %r10, %r9;
	st.shared.u32 	[%r4], %r8;
	setp.gt.u32 	%p2, %r1, 1;
	add.s32 	%r5, %r3, %r2;
	setp.ge.u32 	%p3, %r5, %r6;
	or.pred  	%p4, %p2, %p3;
	@%p4 bra 	$L__BB0_3;
	mul.wide.u32 	%rd6, %r5, 4;
	add.s64 	%rd7, %rd1, %rd6;
	ld.global.u32 	%r11, [%rd7];
	shl.b32 	%r12, %r2, 2;
	add.s32 	%r13, %r4, %r12;
	st.shared.u32 	[%r13], %r11;
$L__BB0_3:
	bar.sync 	0;
	add.s32 	%r14, %r6, -2;
	setp.ge.s32 	%p5, %r3, %r14;
	@%p5 bra 	$L__BB0_5;
	ld.shared.u32 	%r15, [%r4];
	ld.shared.u32 	%r16, [%r4+4];
	add.s32 	%r17, %r16, %r15;
	ld.shared.u32 	%r18, [%r4+8];
	add.s32 	%r19, %r17, %r18;
	mul.hi.s32 	%r20, %r19, 1431655766;
	shr.u32 	%r21, %r20, 31;
	add.s32 	%r22, %r20, %r21;
	cvta.to.global.u64 	%rd8, %rd2;
	add.s64 	%rd10, %rd8, %rd4;
	st.global.u32 	[%rd10], %r22;
$L__BB0_5:
	ret;

}
	// .globl	_Z19one_stencil_with_rcPKiPii
.visible .entry _Z19one_stencil_with_rcPKiPii(
	.param .u64 .ptr .align 1 _Z19one_stencil_with_rcPKiPii_param_0,
	.param .u64 .ptr .align 1 _Z19one_stencil_with_rcPKiPii_param_1,
	.param .u32 _Z19one_stencil_with_rcPKiPii_param_2
)
{
	.reg .pred 	%p<11>;
	.reg .b32 	%r<33>;
	.reg .b64 	%rd<9>;

	ld.param.u64 	%rd2, [_Z19one_stencil_with_rcPKiPii_param_0];
	ld.param.u64 	%rd3, [_Z19one_stencil_with_rcPKiPii_param_1];
	ld.param.u32 	%r8, [_Z19one_stencil_with_rcPKiPii_param_2];
	mov.u32 	%r1, %tid.x;
	and.b32  	%r2, %r1, 31;
	mov.u32 	%r9, %ctaid.x;
	mov.u32 	%r10, %ntid.x;
	and.b32  	%r11, %r1, 992;
	mad.lo.s32 	%r12, %r9, %r10, %r11;
	add.s32 	%r3, %r12, %r2;
	setp.ge.s32 	%p1, %r3, %r8;
	@%p1 bra 	$L__BB1_5;
	cvta.to.global.u64 	%rd4, %rd2;
	mul.wide.s32 	%rd5, %r3, 4;
	add.s64 	%rd1, %rd4, %rd5;
	ld.global.u32 	%r4, [%rd1];
	setp.gt.u32 	%p2, %r2, 1;
	add.s32 	%r14, %r3, 32;
	setp.ge.s32 	%p3, %r14, %r8;
	or.pred  	%p4, %p2, %p3;
	@%p4 bra 	$L__BB1_3;
	ld.global.u32 	%r32, [%rd1+128];
$L__BB1_3:
	setp.lt.u32 	%p5, %r2, 2;
	// begin inline asm
	activemask.b32 %r15;
	// end inline asm
	shfl.sync.idx.b32	%r18|%p6, %r4, %r2, 31, %r15;
	setp.eq.s32 	%p7, %r2, 0;
	selp.b32 	%r19, %r32, %r4, %p7;
	// begin inline asm
	activemask.b32 %r16;
	// end inline asm
	add.s32 	%r20, %r1, 1;
	and.b32  	%r21, %r20, 31;
	shfl.sync.idx.b32	%r22|%p8, %r19, %r21, 31, %r16;
	add.s32 	%r23, %r22, %r18;
	selp.b32 	%r24, %r32, %r4, %p5;
	// begin inline asm
	activemask.b32 %r17;
	// end inline asm
	add.s32 	%r25, %r1, 2;
	and.b32  	%r26, %r25, 31;
	shfl.sync.idx.b32	%r27|%p9, %r24, %r26, 31, %r17;
	add.s32 	%r7, %r27, %r23;
	add.s32 	%r28, %r8, -2;
	setp.ge.s32 	%p10, %r3, %r28;
	@%p10 bra 	$L__BB1_5;
	mul.hi.s32 	%r29, %r7, 1431655766;
	shr.u32 	%r30, %r29, 31;
	add.s32 	%r31, %r29, %r30;
	cvta.to.global.u64 	%rd6, %rd3;
	add.s64 	%rd8, %rd6, %rd5;
	st.global.u32 	[%rd8], %r31;
$L__BB1_5:
	ret;

}
	// .globl	_Z9k_stencilPKiPiii
.visible .entry _Z9k_stencilPKiPiii(
	.param .u64 .ptr .align 1 _Z9k_stencilPKiPiii_param_0,
	.param .u64 .ptr .align 1 _Z9k_stencilPKiPiii_param_1,
	.param .u32 _Z9k_stencilPKiPiii_param_2,
	.param .u32 _Z9k_stencilPKiPiii_param_3
)
{
	.reg .pred 	%p<12>;
	.reg .b16 	%rs<3>;
	.reg .b32 	%r<132>;
	.reg .b64 	%rd<11>;

	ld.param.u64 	%rd3, [_Z9k_stencilPKiPiii_param_0];
	ld.param.u64 	%rd2, [_Z9k_stencilPKiPiii_param_1];
	ld.param.u32 	%r35, [_Z9k_stencilPKiPiii_param_2];
	ld.param.u32 	%r36, [_Z9k_stencilPKiPiii_param_3];
	cvta.to.global.u64 	%rd1, %rd3;
	mov.u32 	%r1, %tid.x;
	mov.u32 	%r37, %ctaid.x;
	mov.u32 	%r2, %ntid.x;
	mad.lo.s32 	%r3, %r37, %r2, %r1;
	setp.ge.s32 	%p1, %r3, %r36;
	@%p1 bra 	$L__BB2_15;
	mul.wide.s32 	%rd4, %r3, 4;
	add.s64 	%rd5, %rd1, %rd4;
	ld.global.u32 	%r38, [%rd5];
	shl.b32 	%r39, %r1, 2;
	mov.u32 	%r40, smem;
	add.s32 	%r4, %r40, %r39;
	st.shared.u32 	[%r4], %r38;
	shl.b32 	%r5, %r35, 1;
	setp.ge.s32 	%p2, %r1, %r5;
	add.s32 	%r6, %r3, %r2;
	setp.ge.u32 	%p3, %r6, %r36;
	or.pred  	%p4, %p2, %p3;
	@%p4 bra 	$L__BB2_3;
	mul.wide.u32 	%rd6, %r6, 4;
	add.s64 	%rd7, %rd1, %rd6;
	ld.global.u32 	%r41, [%rd7];
	shl.b32 	%r42, %r2, 2;
	add.s32 	%r43, %r4, %r42;
	st.shared.u32 	[%r43], %r41;
$L__BB2_3:
	bar.sync 	0;
	sub.s32 	%r44, %r36, %r35;
	setp.ge.s32 	%p5, %r3, %r44;
	@%p5 bra 	$L__BB2_15;
	setp.lt.s32 	%p6, %r35, 0;
	mov.b32 	%r123, 0;
	@%p6 bra 	$L__BB2_14;
	setp.lt.u32 	%p7, %r5, 15;
	mov.b32 	%r124, 0;
	mov.u32 	%r123, %r124;
	@%p7 bra 	$L__BB2_8;
	add.s32 	%r48, %r5, 1;
	and.b32  	%r124, %r48, 2147483632;
	neg.s32 	%r120, %r124;
	add.s32 	%r51, %r39, %r40;
	add.s32 	%r119, %r51, 32;
	mov.b32 	%r123, 0;
$L__BB2_7:
	.pragma "nounroll";
	ld.shared.u32 	%r52, [%r119+-32];
	add.s32 	%r53, %r52, %r123;
	ld.shared.u32 	%r54, [%r119+-28];
	add.s32 	%r55, %r54, %r53;
	ld.shared.u32 	%r56, [%r119+-24];
	add.s32 	%r57, %r56, %r55;
	ld.shared.u32 	%r58, [%r119+-20];
	add.s32 	%r59, %r58, %r57;
	ld.shared.u32 	%r60, [%r119+-16];
	add.s32 	%r61, %r60, %r59;
	ld.shared.u32 	%r62, [%r119+-12];
	add.s32 	%r63, %r62, %r61;
	ld.shared.u32 	%r64, [%r119+-8];
	add.s32 	%r65, %r64, %r63;
	ld.shared.u32 	%r66, [%r119+-4];
	add.s32 	%r67, %r66, %r65;
	ld.shared.u32 	%r68, [%r119];
	add.s32 	%r69, %r68, %r67;
	ld.shared.u32 	%r70, [%r119+4];
	add.s32 	%r71, %r70, %r69;
	ld.shared.u32 	%r72, [%r119+8];
	add.s32 	%r73, %r72, %r71;
	ld.shared.u32 	%r74, [%r119+12];
	add.s32 	%r75, %r74, %r73;
	ld.shared.u32 	%r76, [%r119+16];
	add.s32 	%r77, %r76, %r75;
	ld.shared.u32 	%r78, [%r119+20];
	add.s32 	%r79, %r78, %r77;
	ld.shared.u32 	%r80, [%r119+24];
	add.s32 	%r81, %r80, %r79;
	ld.shared.u32 	%r82, [%r119+28];
	add.s32 	%r123, %r82, %r81;
	add.s32 	%r120, %r120, 16;
	add.s32 	%r119, %r119, 64;
	setp.ne.s32 	%p8, %r120, 0;
	@%p8 bra 	$L__BB2_7;
$L__BB2_8:
	and.b32  	%r83, %r5, 14;
	setp.lt.u32 	%p9, %r83, 7;
	@%p9 bra 	$L__BB2_10;
	shl.b32 	%r84, %r124, 2;
	add.s32 	%r85, %r4, %r84;
	ld.shared.u32 	%r86, [%r85];
	add.s32 	%r87, %r86, %r123;
	ld.shared.u32 	%r88, [%r85+4];
	add.s32 	%r89, %r88, %r87;
	ld.shared.u32 	%r90, [%r85+8];
	add.s32 	%r91, %r90, %r89;
	ld.shared.u32 	%r92, [%r85+12];
	add.s32 	%r93, %r92, %r91;
	ld.shared.u32 	%r94, [%r85+16];
	add.s32 	%r95, %r94, %r93;
	ld.shared.u32 	%r96, [%r85+20];
	add.s32 	%r97, %r96, %r95;
	ld.shared.u32 	%r98, [%r85+24];
	add.s32 	%r99, %r98, %r97;
	ld.shared.u32 	%r100, [%r85+28];
	add.s32 	%r123, %r100, %r99;
	add.s32 	%r124, %r124, 8;
$L__BB2_10:
	and.b32  	%r101, %r5, 6;
	setp.lt.u32 	%p10, %r101, 3;
	@%p10 bra 	$L__BB2_12;
	shl.b32 	%r102, %r124, 2;
	add.s32 	%r103, %r4, %r102;
	ld.shared.u32 	%r104, [%r103];
	add.s32 	%r105, %r104, %r123;
	ld.shared.u32 	%r106, [%r103+4];
	add.s32 	%r107, %r106, %r105;
	ld.shared.u32 	%r108, [%r103+8];
	add.s32 	%r109, %r108, %r107;
	ld.shared.u32 	%r110, [%r103+12];
	add.s32 	%r123, %r110, %r109;
	add.s32 	%r124, %r124, 4;
$L__BB2_12:
	shl.b32 	%r112, %r124, 2;
	add.s32 	%r113, %r39, %r112;
	add.s32 	%r129, %r40, %r113;
	cvt.u16.u32 	%rs1, %r35;
	and.b16  	%rs2, %rs1, 1;
	mul.wide.u16 	%r115, %rs2, 2;
	neg.s32 	%r128, %r115;
$L__BB2_13:
	.pragma "nounroll";
	ld.shared.u32 	%r116, [%r129];
	add.s32 	%r123, %r116, %r123;
	add.s32 	%r129, %r129, 4;
	add.s32 	%r128, %r128, 1;
	setp.ne.s32 	%p11, %r128, 1;
	@%p11 bra 	$L__BB2_13;
$L__BB2_14:
	add.s32 	%r117, %r5, 1;
	div.s32 	%r118, %r123, %r117;
	cvta.to.global.u64 	%rd8, %rd2;
	add.s64 	%rd10, %rd8, %rd4;
	st.global.u32 	[%rd10], %r118;
$L__BB2_15:
	ret;

}
	// .globl	_Z17k_stencil_with_rcPKiPiii
.visible .entry _Z17k_stencil_with_rcPKiPiii(
	.param .u64 .ptr .align 1 _Z17k_stencil_with_rcPKiPiii_param_0,
	.param .u64 .ptr .align 1 _Z17k_stencil_with_rcPKiPiii_param_1,
	.param .u32 _Z17k_stencil_with_rcPKiPiii_param_2,
	.param .u32 _Z17k_stencil_with_rcPKiPiii_param_3
)
{
	.reg .pred 	%p<21>;
	.reg .b16 	%rs<3>;
	.reg .b32 	%r<103>;
	.reg .b64 	%rd<9>;

	ld.param.u64 	%rd2, [_Z17k_stencil_with_rcPKiPiii_param_0];
	ld.param.u64 	%rd3, [_Z17k_stencil_with_rcPKiPiii_param_1];
	ld.param.u32 	%r41, [_Z17k_stencil_with_rcPKiPiii_param_2];
	ld.param.u32 	%r42, [_Z17k_stencil_with_rcPKiPiii_param_3];
	mov.u32 	%r1, %tid.x;
	and.b32  	%r2, %r1, 31;
	mov.u32 	%r43, %ctaid.x;
	mov.u32 	%r44, %ntid.x;
	and.b32  	%r45, %r1, 992;
	mad.lo.s32 	%r3, %r43, %r44, %r45;
	add.s32 	%r4, %r3, %r2;
	setp.ge.s32 	%p1, %r4, %r42;
	@%p1 bra 	$L__BB3_11;
	cvta.to.global.u64 	%rd4, %rd2;
	mul.wide.s32 	%rd5, %r4, 4;
	add.s64 	%rd1, %rd4, %rd5;
	ld.global.u32 	%r95, [%rd1];
	shl.b32 	%r6, %r41, 1;
	setp.ge.s32 	%p2, %r2, %r6;
	add.s32 	%r47, %r4, 32;
	setp.ge.s32 	%p3, %r47, %r42;
	or.pred  	%p4, %p2, %p3;
	@%p4 bra 	$L__BB3_3;
	ld.global.u32 	%r88, [%rd1+128];
$L__BB3_3:
	sub.s32 	%r49, %r42, %r3;
	setp.lt.s32 	%p5, %r49, 32;
	sub.s32 	%r50, %r3, %r42;
	add.s32 	%r51, %r50, 32;
	mov.b32 	%r52, -1;
	shr.u32 	%r53, %r52, %r51;
	selp.b32 	%r9, %r53, -1, %p5;
	setp.lt.s32 	%p6, %r41, 0;
	mov.b32 	%r102, 0;
	@%p6 bra 	$L__BB3_9;
	sub.s32 	%r10, %r88, %r95;
	setp.lt.u32 	%p7, %r6, 3;
	mov.b32 	%r94, 0;
	mov.u32 	%r102, %r94;
	@%p7 bra 	$L__BB3_7;
	add.s32 	%r56, %r6, 1;
	and.b32  	%r94, %r56, 2147483644;
	neg.s32 	%r90, %r2;
	add.s32 	%r89, %r1, 3;
	mov.b32 	%r91, 0;
	mov.u32 	%r102, %r91;
$L__BB3_6:
	add.s32 	%r57, %r89, -2;
	add.s32 	%r58, %r89, -3;
	and.b32  	%r59, %r58, 31;
	shfl.sync.idx.b32	%r60|%p8, %r95, %r59, 31, %r9;
	add.s32 	%r61, %r60, %r102;
	setp.eq.s32 	%p9, %r90, 0;
	selp.b32 	%r62, %r10, 0, %p9;
	add.s32 	%r63, %r62, %r95;
	add.s32 	%r64, %r91, 1;
	and.b32  	%r65, %r57, 31;
	shfl.sync.idx.b32	%r66|%p10, %r63, %r65, 31, %r9;
	add.s32 	%r67, %r66, %r61;
	setp.eq.s32 	%p11, %r64, %r2;
	selp.b32 	%r68, %r10, 0, %p11;
	add.s32 	%r69, %r68, %r63;
	add.s32 	%r70, %r91, 2;
	add.s32 	%r71, %r89, -1;
	and.b32  	%r72, %r71, 31;
	shfl.sync.idx.b32	%r73|%p12, %r69, %r72, 31, %r9;
	add.s32 	%r74, %r73, %r67;
	setp.eq.s32 	%p13, %r70, %r2;
	selp.b32 	%r75, %r10, 0, %p13;
	add.s32 	%r76, %r75, %r69;
	add.s32 	%r77, %r91, 3;
	and.b32  	%r78, %r89, 31;
	shfl.sync.idx.b32	%r79|%p14, %r76, %r78, 31, %r9;
	add.s32 	%r102, %r79, %r74;
	setp.eq.s32 	%p15, %r77, %r2;
	selp.b32 	%r80, %r10, 0, %p15;
	add.s32 	%r95, %r80, %r76;
	add.s32 	%r91, %r91, 4;
	add.s32 	%r90, %r90, 4;
	add.s32 	%r89, %r89, 4;
	setp.ne.s32 	%p16, %r91, %r94;
	@%p16 bra 	$L__BB3_6;
$L__BB3_7:
	sub.s32 	%r99, %r94, %r2;
	add.s32 	%r98, %r1, %r94;
	cvt.u16.u32 	%rs1, %r41;
	and.b16  	%rs2, %rs1, 1;
	mul.wide.u16 	%r81, %rs2, 2;
	neg.s32 	%r97, %r81;
$L__BB3_8:
	.pragma "nounroll";
	and.b32  	%r82, %r98, 31;
	shfl.sync.idx.b32	%r83|%p17, %r95, %r82, 31, %r9;
	add.s32 	%r102, %r83, %r102;
	setp.eq.s32 	%p18, %r99, 0;
	selp.b32 	%r84, %r10, 0, %p18;
	add.s32 	%r95, %r84, %r95;
	add.s32 	%r99, %r99, 1;
	add.s32 	%r98, %r98, 1;
	add.s32 	%r97, %r97, 1;
	setp.ne.s32 	%p19, %r97, 1;
	@%p19 bra 	$L__BB3_8;
$L__BB3_9:
	sub.s32 	%r85, %r42, %r41;
	setp.ge.s32 	%p20, %r4, %r85;
	@%p20 bra 	$L__BB3_11;
	add.s32 	%r86, %r6, 1;
	div.s32 	%r87, %r102, %r86;
	cvta.to.global.u64 	%rd6, %rd3;
	add.s64 	%rd8, %rd6, %rd5;
	st.global.u32 	[%rd8], %r87;
$L__BB3_11:
	ret;

}


// ===== COMPILED SASS (sm_100) =====

	.target	sm_100

	.elftype	@"ET_EXEC"


//--------------------- .note.nv.tkinfo           --------------------------
	.section	.note.nv.tkinfo,"",@"SHT_NOTE"
	.sectionflags	@"SHF_NOTE_NV_TKINFO"
	.tkinfo
        /*0018*/ 	.word	0x00000002
        /*0030*/ 	.string	""
        /*0030*/ 	.string	"ptxas"
        /*0030*/ 	.string	"Cuda compilation tools, release 13.0, V13.0.88"
        /*0030*/ 	.string	"Build cuda_13.0.r13.0/compiler.36424714_0"
        /*0030*/ 	.string	"-arch sm_100 -m 64 "



//--------------------- .note.nv.cuinfo           --------------------------
	.section	.note.nv.cuinfo,"",@"SHT_NOTE"
	.sectionflags	@"SHF_NOTE_NV_CUINFO"
        /*0018*/ 	.short	0x0002
        /*001a*/ 	.short	0x0064
        /*001c*/ 	.short	0x0082
	.zero		2


//--------------------- .nv.info                  --------------------------
	.section	.nv.info,"",@"SHT_CUDA_INFO"
	.align	4


	//----- nvinfo : EIATTR_REGCOUNT
	.align		4
        /*0000*/ 	.byte	0x04, 0x2f
        /*0002*/ 	.short	(.L_1 - .L_0)
	.align		4
.L_0:
        /*0004*/ 	.word	index@(_Z11one_stencilPKiPii)
        /*0008*/ 	.word	0x0000000e


	//----- nvinfo : EIATTR_FRAME_SIZE
	.align		4
.L_1:
        /*000c*/ 	.byte	0x04, 0x11
        /*000e*/ 	.short	(.L_3 - .L_2)
	.align		4
.L_2:
        /*0010*/ 	.word	index@(_Z11one_stencilPKiPii)
        /*0014*/ 	.word	0x00000000


	//----- nvinfo : EIATTR_REGCOUNT
	.align		4
.L_3:
        /*0018*/ 	.byte	0x04, 0x2f
        /*001a*/ 	.short	(.L_5 - .L_4)
	.align		4
.L_4:
        /*001c*/ 	.word	index@(_Z19one_stencil_with_rcPKiPii)
        /*0020*/ 	.word	0x0000000d


	//----- nvinfo : EIATTR_FRAME_SIZE
	.align		4
.L_5:
        /*0024*/ 	.byte	0x04, 0x11
        /*0026*/ 	.short	(.L_7 - .L_6)
	.align		4
.L_6:
        /*0028*/ 	.word	index@(_Z19one_stencil_with_rcPKiPii)
        /*002c*/ 	.word	0x00000000


	//----- nvinfo : EIATTR_REGCOUNT
	.align		4
.L_7:
        /*0030*/ 	.byte	0x04, 0x2f
        /*0032*/ 	.short	(.L_9 - .L_8)
	.align		4
.L_8:
        /*0034*/ 	.word	index@(_Z9k_stencilPKiPiii)
        /*0038*/ 	.word	0x0000001b


	//----- nvinfo : EIATTR_FRAME_SIZE
	.align		4
.L_9:
        /*003c*/ 	.byte	0x04, 0x11
        /*003e*/ 	.short	(.L_11 - .L_10)
	.align		4
.L_10:
        /*0040*/ 	.word	index@(_Z9k_stencilPKiPiii)
        /*0044*/ 	.word	0x00000000


	//----- nvinfo : EIATTR_REGCOUNT
	.align		4
.L_11:
        /*0048*/ 	.byte	0x04, 0x2f
        /*004a*/ 	.short	(.L_13 - .L_12)
	.align		4
.L_12:
        /*004c*/ 	.word	index@(_Z17k_stencil_with_rcPKiPiii)
        /*0050*/ 	.word	0x0000001b


	//----- nvinfo : EIATTR_FRAME_SIZE
	.align		4
.L_13:
        /*0054*/ 	.byte	0x04, 0x11
        /*0056*/ 	.short	(.L_15 - .L_14)
	.align		4
.L_14:
        /*0058*/ 	.word	index@(_Z17k_stencil_with_rcPKiPiii)
        /*005c*/ 	.word	0x00000000


	//----- nvinfo : EIATTR_MIN_STACK_SIZE
	.align		4
.L_15:
        /*0060*/ 	.byte	0x04, 0x12
        /*0062*/ 	.short	(.L_17 - .L_16)
	.align		4
.L_16:
        /*0064*/ 	.word	index@(_Z17k_stencil_with_rcPKiPiii)
        /*0068*/ 	.word	0x00000000


	//----- nvinfo : EIATTR_MIN_STACK_SIZE
	.align		4
.L_17:
        /*006c*/ 	.byte	0x04, 0x12
        /*006e*/ 	.short	(.L_19 - .L_18)
	.align		4
.L_18:
        /*0070*/ 	.word	index@(_Z9k_stencilPKiPiii)
        /*0074*/ 	.word	0x00000000


	//----- nvinfo : EIATTR_MIN_STACK_SIZE
	.align		4
.L_19:
        /*0078*/ 	.byte	0x04, 0x12
        /*007a*/ 	.short	(.L_21 - .L_20)
	.align		4
.L_20:
        /*007c*/ 	.word	index@(_Z19one_stencil_with_rcPKiPii)
        /*0080*/ 	.word	0x00000000


	//----- nvinfo : EIATTR_MIN_STACK_SIZE
	.align		4
.L_21:
        /*0084*/ 	.byte	0x04, 0x12
        /*0086*/ 	.short	(.L_23 - .L_22)
	.align		4
.L_22:
        /*0088*/ 	.word	index@(_Z11one_stencilPKiPii)
        /*008c*/ 	.word	0x00000000
.L_23:


//--------------------- .nv.compat                --------------------------
	.section	.nv.compat,"",@"SHT_CUDA_COMPAT_INFO"
	.align	4
        /*0000*/ 	.byte	0x02, 0x09, 0x00, 0x00, 0x02, 0x02, 0x01, 0x00, 0x02, 0x05, 0x05, 0x00, 0x03, 0x07, 0x01, 0x01
        /*0010*/ 	.byte	0x02, 0x03, 0x00, 0x00, 0x02, 0x06, 0x01, 0x00, 0x04, 0x0b, 0x08, 0x00, 0x09, 0x00, 0x00, 0x00
        /*0020*/ 	.byte	0x00, 0x00, 0x00, 0x00


//--------------------- .nv.info._Z17k_stencil_with_rcPKiPiii --------------------------
	.section	.nv.info._Z17k_stencil_with_rcPKiPiii,"",@"SHT_CUDA_INFO"
	.sectionflags	@""
	.align	4


	//----- nvinfo : EIATTR_CUDA_API_VERSION
	.align		4
        /*0000*/ 	.byte	0x04, 0x37
        /*0002*/ 	.short	(.L_25 - .L_24)
.L_24:
        /*0004*/ 	.word	0x00000082


	//----- nvinfo : EIATTR_KPARAM_INFO
	.align		4
.L_25:
        /*0008*/ 	.byte	0x04, 0x17
        /*000a*/ 	.short	(.L_27 - .L_26)
.L_26:
        /*000c*/ 	.word	0x00000000
        /*0010*/ 	.short	0x0003
        /*0012*/ 	.short	0x0014
        /*0014*/ 	.byte	0x00, 0xf0, 0x11, 0x00


	//----- nvinfo : EIATTR_KPARAM_INFO
	.align		4
.L_27:
        /*0018*/ 	.byte	0x04, 0x17
        /*001a*/ 	.short	(.L_29 - .L_28)
.L_28:
        /*001c*/ 	.word	0x00000000
        /*0020*/ 	.short	0x0002
        /*0022*/ 	.short	0x0010
        /*0024*/ 	.byte	0x00, 0xf0, 0x11, 0x00


	//----- nvinfo : EIATTR_KPARAM_INFO
	.align		4
.L_29:
        /*0028*/ 	.byte	0x04, 0x17
        /*002a*/ 	.short	(.L_31 - .L_30)
.L_30:
        /*002c*/ 	.word	0x00000000
        /*0030*/ 	.short	0x0001
        /*0032*/ 	.short	0x0008
        /*0034*/ 	.byte	0x00, 0xf5, 0x21, 0x00


	//----- nvinfo : EIATTR_KPARAM_INFO
	.align		4
.L_31:
        /*0038*/ 	.byte	0x04, 0x17
        /*003a*/ 	.short	(.L_33 - .L_32)
.L_32:
        /*003c*/ 	.word	0x00000000
        /*0040*/ 	.short	0x0000
        /*0042*/ 	.short	0x0000
        /*0044*/ 	.byte	0x00, 0xf5, 0x21, 0x00


	//----- nvinfo : EIATTR_SPARSE_MMA_MASK
	.align		4
.L_33:
        /*0048*/ 	.byte	0x03, 0x50
        /*004a*/ 	.short	0x0000


	//----- nvinfo : EIATTR_MAXREG_COUNT
	.align		4
        /*004c*/ 	.byte	0x03, 0x1b
        /*004e*/ 	.short	0x00ff


	//----- nvinfo : EIATTR_MERCURY_ISA_VERSION
	.align		4
        /*0050*/ 	.byte	0x03, 0x5f
        /*0052*/ 	.short	0x0101


	//----- nvinfo : EIATTR_INT_WARP_WIDE_INSTR_OFFSETS
	.align		4
        /*0054*/ 	.byte	0x04, 0x31
        /*0056*/ 	.short	(.L_35 - .L_34)


	//   ....[0]....
.L_34:
        /*0058*/ 	.word	0x000002a0


	//   ....[1]....
        /*005c*/ 	.word	0x000002b0


	//   ....[2]....
        /*0060*/ 	.word	0x000002c0


	//   ....[3]....
        /*0064*/ 	.word	0x00000590


	//   ....[4]....
        /*0068*/ 	.word	0x000005a0


	//   ....[5]....
        /*006c*/ 	.word	0x000005b0


	//----- nvinfo : EIATTR_COOP_GROUP_MASK_REGIDS
	.align		4
.L_35:
        /*0070*/ 	.byte	0x04, 0x29
        /*0072*/ 	.short	(.L_37 - .L_36)


	//   ....[0]....
.L_36:
        /*0074*/ 	.word	0x05000008


	//   ....[1]....
        /*0078*/ 	.word	0x05000008


	//   ....[2]....
        /*007c*/ 	.word	0x05000008


	//   ....[3]....
        /*0080*/ 	.word	0x05000008


	//   ....[4]....
        /*0084*/ 	.word	0x05000008


	//   ....[5]....
        /*0088*/ 	.word	0x05000008


	//   ....[6]....
        /*008c*/ 	.word	0x05000008


	//   ....[7]....
        /*0090*/ 	.word	0x05000008


	//   ....[8]....
        /*0094*/ 	.word	0x05000008


	//   ....[9]....
        /*0098*/ 	.word	0x05000008


	//----- nvinfo : EIATTR_COOP_GROUP_INSTR_OFFSETS
	.align		4
.L_37:
        /*009c*/ 	.byte	0x04, 0x28
        /*009e*/ 	.short	(.L_39 - .L_38)


	//   ....[0]....
.L_38:
        /*00a0*/ 	.word	0x000003c0


	//   ....[1]....
        /*00a4*/ 	.word	0x00000410


	//   ....[2]....
        /*00a8*/ 	.word	0x00000430


	//   ....[3]....
        /*00ac*/ 	.word	0x00000440


	//   ....[4]....
        /*00b0*/ 	.word	0x000005f0


	//   ....[5]....
        /*00b4*/ 	.word	0x00000910


	//   ....[6]....
        /*00b8*/ 	.word	0x000009f0


	//   ....[7]....
        /*00bc*/ 	.word	0x00000ae0


	//   ....[8]....
        /*00c0*/ 	.word	0x00000b70


	//   ....[9]....
        /*00c4*/ 	.word	0x00000c10


	//----- nvinfo : EIATTR_VRC_CTA_INIT_COUNT
	.align		4
.L_39:
        /*00c8*/ 	.byte	0x02, 0x4a
	.zero		1
	.zero		1


	//----- nvinfo : EIATTR_EXIT_INSTR_OFFSETS
	.align		4
        /*00cc*/ 	.byte	0x04, 0x1c
        /*00ce*/ 	.short	(.L_41 - .L_40)


	//   ....[0]....
.L_40:
        /*00d0*/ 	.word	0x000000a0


	//   ....[1]....
        /*00d4*/ 	.word	0x000006c0


	//   ....[2]....
        /*00d8*/ 	.word	0x00000890


	//----- nvinfo : EIATTR_CRS_STACK_SIZE
	.align		4
.L_41:
        /*00dc*/ 	.byte	0x04, 0x1e
        /*00de*/ 	.short	(.L_43 - .L_42)
.L_42:
        /*00e0*/ 	.word	0x00000000


	//----- nvinfo : EIATTR_CBANK_PARAM_SIZE
	.align		4
.L_43:
        /*00e4*/ 	.byte	0x03, 0x19
        /*00e6*/ 	.short	0x0018


	//----- nvinfo : EIATTR_PARAM_CBANK
	.align		4
        /*00e8*/ 	.byte	0x04, 0x0a
        /*00ea*/ 	.short	(.L_45 - .L_44)
	.align		4
.L_44:
        /*00ec*/ 	.word	index@(.nv.constant0._Z17k_stencil_with_rcPKiPiii)
        /*00f0*/ 	.short	0x0380
        /*00f2*/ 	.short	0x0018


	//----- nvinfo : EIATTR_SW_WAR
	.align		4
.L_45:
        /*00f4*/ 	.byte	0x04, 0x36
        /*00f6*/ 	.short	(.L_47 - .L_46)
.L_46:
        /*00f8*/ 	.word	0x00000008
.L_47:


//--------------------- .nv.info._Z9k_stencilPKiPiii --------------------------
	.section	.nv.info._Z9k_stencilPKiPiii,"",@"SHT_CUDA_INFO"
	.sectionflags	@""
	.align	4


	//----- nvinfo : EIATTR_CUDA_API_VERSION
	.align		4
        /*0000*/ 	.byte	0x04, 0x37
        /*0002*/ 	.short	(.L_49 - .L_48)
.L_48:
        /*0004*/ 	.word	0x00000082


	//----- nvinfo : EIATTR_KPARAM_INFO
	.align		4
.L_49:
        /*0008*/ 	.byte	0x04, 0x17
        /*000a*/ 	.short	(.L_51 - .L_50)
.L_50:
        /*000c*/ 	.word	0x00000000
        /*0010*/ 	.short	0x0003
        /*0012*/ 	.short	0x0014
        /*0014*/ 	.byte	0x00, 0xf0, 0x11, 0x00


	//----- nvinfo : EIATTR_KPARAM_INFO
	.align		4
.L_51:
        /*0018*/ 	.byte	0x04, 0x17
        /*001a*/ 	.short	(.L_53 - .L_52)
.L_52:
        /*001c*/ 	.word	0x00000000
        /*0020*/ 	.short	0x0002
        /*0022*/ 	.short	0x0010
        /*0024*/ 	.byte	0x00, 0xf0, 0x11, 0x00


	//----- nvinfo : EIATTR_KPARAM_INFO
	.align		4
.L_53:
        /*0028*/ 	.byte	0x04, 0x17
        /*002a*/ 	.short	(.L_55 - .L_54)
.L_54:
        /*002c*/ 	.word	0x00000000
        /*0030*/ 	.short	0x0001
        /*0032*/ 	.short	0x0008
        /*0034*/ 	.byte	0x00, 0xf5, 0x21, 0x00


	//----- nvinfo : EIATTR_KPARAM_INFO
	.align		4
.L_55:
        /*0038*/ 	.byte	0x04, 0x17
        /*003a*/ 	.short	(.L_57 - .L_56)
.L_56:
        /*003c*/ 	.word	0x00000000
        /*0040*/ 	.short	0x0000
        /*0042*/ 	.short	0x0000
        /*0044*/ 	.byte	0x00, 0xf5, 0x21, 0x00


	//----- nvinfo : EIATTR_SPARSE_MMA_MASK
	.align		4
.L_57:
        /*0048*/ 	.byte	0x03, 0x50
        /*004a*/ 	.short	0x0000


	//----- nvinfo : EIATTR_MAXREG_COUNT
	.align		4
        /*004c*/ 	.byte	0x03, 0x1b
        /*004e*/ 	.short	0x00ff


	//----- nvinfo : EIATTR_NUM_BARRIERS
	.align		4
        /*0050*/ 	.byte	0x02, 0x4c
        /*0052*/ 	.byte	0x01
	.zero		1


	//----- nvinfo : EIATTR_MERCURY_ISA_VERSION
	.align		4
        /*0054*/ 	.byte	0x03, 0x5f
        /*0056*/ 	.short	0x0101


	//----- nvinfo : EIATTR_VRC_CTA_INIT_COUNT
	.align		4
        /*0058*/ 	.byte	0x02, 0x4a
	.zero		1
	.zero		1


	//----- nvinfo : EIATTR_EXIT_INSTR_OFFSETS
	.align		4
        /*005c*/ 	.byte	0x04, 0x1c
        /*005e*/ 	.short	(.L_59 - .L_58)


	//   ....[0]....
.L_58:
        /*0060*/ 	.word	0x00000070


	//   ....[1]....
        /*0064*/ 	.word	0x000001e0


	//   ....[2]....
        /*0068*/ 	.word	0x000008b0


	//----- nvinfo : EIATTR_CBANK_PARAM_SIZE
	.align		4
.L_59:
        /*006c*/ 	.byte	0x03, 0x19
        /*006e*/ 	.short	0x0018


	//----- nvinfo : EIATTR_PARAM_CBANK
	.align		4
        /*0070*/ 	.byte	0x04, 0x0a
        /*0072*/ 	.short	(.L_61 - .L_60)
	.align		4
.L_60:
        /*0074*/ 	.word	index@(.nv.constant0._Z9k_stencilPKiPiii)
        /*0078*/ 	.short	0x0380
        /*007a*/ 	.short	0x0018


	//----- nvinfo : EIATTR_SW_WAR
	.align		4
.L_61:
        /*007c*/ 	.byte	0x04, 0x36
        /*007e*/ 	.short	(.L_63 - .L_62)
.L_62:
        /*0080*/ 	.word	0x00000008
.L_63:


//--------------------- .nv.info._Z19one_stencil_with_rcPKiPii --------------------------
	.section	.nv.info._Z19one_stencil_with_rcPKiPii,"",@"SHT_CUDA_INFO"
	.sectionflags	@""
	.align	4


	//----- nvinfo : EIATTR_CUDA_API_VERSION
	.align		4
        /*0000*/ 	.byte	0x04, 0x37
        /*0002*/ 	.short	(.L_65 - .L_64)
.L_64:
        /*0004*/ 	.word	0x00000082


	//----- nvinfo : EIATTR_KPARAM_INFO
	.align		4
.L_65:
        /*0008*/ 	.byte	0x04, 0x17
        /*000a*/ 	.short	(.L_67 - .L_66)
.L_66:
        /*000c*/ 	.word	0x00000000
        /*0010*/ 	.short	0x0002
        /*0012*/ 	.short	0x0010
        /*0014*/ 	.byte	0x00, 0xf0, 0x11, 0x00


	//----- nvinfo : EIATTR_KPARAM_INFO
	.align		4
.L_67:
        /*0018*/ 	.byte	0x04, 0x17
        /*001a*/ 	.short	(.L_69 - .L_68)
.L_68:
        /*001c*/ 	.word	0x00000000
        /*0020*/ 	.short	0x0001
        /*0022*/ 	.short	0x0008
        /*0024*/ 	.byte	0x00, 0xf5, 0x21, 0x00


	//----- nvinfo : EIATTR_KPARAM_INFO
	.align		4
.L_69:
        /*0028*/ 	.byte	0x04, 0x17
        /*002a*/ 	.short	(.L_71 - .L_70)
.L_70:
        /*002c*/ 	.word	0x00000000
        /*0030*/ 	.short	0x0000
        /*0032*/ 	.short	0x0000
        /*0034*/ 	.byte	0x00, 0xf5, 0x21, 0x00


	//----- nvinfo : EIATTR_SPARSE_MMA_MASK
	.align		4
.L_71:
        /*0038*/ 	.byte	0x03, 0x50
        /*003a*/ 	.short	0x0000


	//----- nvinfo : EIATTR_MAXREG_COUNT
	.align		4
        /*003c*/ 	.byte	0x03, 0x1b
        /*003e*/ 	.short	0x00ff


	//----- nvinfo : EIATTR_MERCURY_ISA_VERSION
	.align		4
        /*0040*/ 	.byte	0x03, 0x5f
        /*0042*/ 	.short	0x0101


	//----- nvinfo : EIATTR_COOP_GROUP_MASK_REGIDS
	.align		4
        /*0044*/ 	.byte	0x04, 0x29
        /*0046*/ 	.short	(.L_73 - .L_72)


	//   ....[0]....
.L_72:
        /*0048*/ 	.word	0x05000006


	//   ....[1]....
        /*004c*/ 	.word	0x05000006


	//   ....[2]....
        /*0050*/ 	.word	0x05000006


	//----- nvinfo : EIATTR_COOP_GROUP_INSTR_OFFSETS
	.align		4
.L_73:
        /*0054*/ 	.byte	0x04, 0x28
        /*0056*/ 	.short	(.L_75 - .L_74)


	//   ....[0]....
.L_74:
        /*0058*/ 	.word	0x000001c0


	//   ....[1]....
        /*005c*/ 	.word	0x000001f0


	//   ....[2]....
        /*0060*/ 	.word	0x00000200


	//----- nvinfo : EIATTR_VRC_CTA_INIT_COUNT
	.align		4
.L_75:
        /*0064*/ 	.byte	0x02, 0x4a
	.zero		1
	.zero		1


	//----- nvinfo : EIATTR_EXIT_INSTR_OFFSETS
	.align		4
        /*0068*/ 	.byte	0x04, 0x1c
        /*006a*/ 	.short	(.L_77 - .L_76)


	//   ....[0]....
.L_76:
        /*006c*/ 	.word	0x000000a0


	//   ....[1]....
        /*0070*/ 	.word	0x00000210


	//   ....[2]....
        /*0074*/ 	.word	0x00000280


	//----- nvinfo : EIATTR_CBANK_PARAM_SIZE
	.align		4
.L_77:
        /*0078*/ 	.byte	0x03, 0x19
        /*007a*/ 	.short	0x0014


	//----- nvinfo : EIATTR_PARAM_CBANK
	.align		4
        /*007c*/ 	.byte	0x04, 0x0a
        /*007e*/ 	.short	(.L_79 - .L_78)
	.align		4
.L_78:
        /*0080*/ 	.word	index@(.nv.constant0._Z19one_stencil_with_rcPKiPii)
        /*0084*/ 	.short	0x0380
        /*0086*/ 	.short	0x0014


	//----- nvinfo : EIATTR_SW_WAR
	.align		4
.L_79:
        /*0088*/ 	.byte	0x04, 0x36
        /*008a*/ 	.short	(.L_81 - .L_80)
.L_80:
        /*008c*/ 	.word	0x00000008
.L_81:


//--------------------- .nv.info._Z11one_stencilPKiPii --------------------------
	.section	.nv.info._Z11one_stencilPKiPii,"",@"SHT_CUDA_INFO"
	.sectionflags	@""
	.align	4


	//----- nvinfo : EIATTR_CUDA_API_VERSION
	.align		4
        /*0000*/ 	.byte	0x04, 0x37
        /*0002*/ 	.short	(.L_83 - .L_82)
.L_82:
        /*0004*/ 	.word	0x00000082


	//----- nvinfo : EIATTR_KPARAM_INFO
	.align		4
.L_83:
        /*0008*/ 	.byte	0x04, 0x17
        /*000a*/ 	.short	(.L_85 - .L_84)
.L_84:
        /*000c*/ 	.word	0x00000000
        /*0010*/ 	.short	0x0002
        /*0012*/ 	.short	0x0010
        /*0014*/ 	.byte	0x00, 0xf0, 0x11, 0x00


	//----- nvinfo : EIATTR_KPARAM_INFO
	.align		4
.L_85:
        /*0018*/ 	.byte	0x04, 0x17
        /*001a*/ 	.short	(.L_87 - .L_86)
.L_86:
        /*001c*/ 	.word	0x00000000
        /*0020*/ 	.short	0x0001
        /*0022*/ 	.short	0x0008
        /*0024*/ 	.byte	0x00, 0xf5, 0x21, 0x00


	//----- nvinfo : EIATTR_KPARAM_INFO
	.align		4
.L_87:
        /*0028*/ 	.byte	0x04, 0x17
        /*002a*/ 	.short	(.L_89 - .L_88)
.L_88:
        /*002c*/ 	.word	0x00000000
        /*0030*/ 	.short	0x0000
        /*0032*/ 	.short	0x0000
        /*0034*/ 	.byte	0x00, 0xf5, 0x21, 0x00


	//----- nvinfo : EIATTR_SPARSE_MMA_MASK
	.align		4
.L_89:
        /*0038*/ 	.byte	0x03, 0x50
        /*003a*/ 	.short	0x0000


	//----- nvinfo : EIATTR_MAXREG_COUNT
	.align		4
        /*003c*/ 	.byte	0x03, 0x1b
        /*003e*/ 	.short	0x00ff


	//----- nvinfo : EIATTR_NUM_BARRIERS
	.align		4
        /*0040*/ 	.byte	0x02, 0x4c
        /*0042*/ 	.byte	0x01
	.zero		1


	//----- nvinfo : EIATTR_MERCURY_ISA_VERSION
	.align		4
        /*0044*/ 	.byte	0x03, 0x5f
        /*0046*/ 	.short	0x0101


	//----- nvinfo : EIATTR_VRC_CTA_INIT_COUNT
	.align		4
        /*0048*/ 	.byte	0x02, 0x4a
	.zero		1
	.zero		1


	//----- nvinfo : EIATTR_EXIT_INSTR_OFFSETS
	.align		4
        /*004c*/ 	.byte	0x04, 0x1c
        /*004e*/ 	.short	(.L_91 - .L_90)


	//   ....[0]....
.L_90:
        /*0050*/ 	.word	0x00000070


	//   ....[1]....
        /*0054*/ 	.word	0x000001b0


	//   ....[2]....
        /*0058*/ 	.word	0x00000250


	//----- nvinfo : EIATTR_CBANK_PARAM_SIZE
	.align		4
.L_91:
        /*005c*/ 	.byte	0x03, 0x19
        /*005e*/ 	.short	0x0014


	//----- nvinfo : EIATTR_PARAM_CBANK
	.align		4
        /*0060*/ 	.byte	0x04, 0x0a
        /*0062*/ 	.short	(.L_93 - .L_92)
	.align		4
.L_92:
        /*0064*/ 	.word	index@(.nv.constant0._Z11one_stencilPKiPii)
        /*0068*/ 	.short	0x0380
        /*006a*/ 	.short	0x0014


	//----- nvinfo : EIATTR_SW_WAR
	.align		4
.L_93:
        /*006c*/ 	.byte	0x04, 0x36
        /*006e*/ 	.short	(.L_95 - .L_94)
.L_94:
        /*0070*/ 	.word	0x00000008
.L_95:


//--------------------- .nv.callgraph             --------------------------
	.section	.nv.callgraph,"",@"SHT_CUDA_CALLGRAPH"
	.align	4
	.sectionentsize	8
	.align		4
        /*0000*/ 	.word	0x00000000
	.align		4
        /*0004*/ 	.word	0xffffffff
	.align		4
        /*0008*/ 	.word	0x00000000
	.align		4
        /*000c*/ 	.word	0xfffffffe
	.align		4
        /*0010*/ 	.word	0x00000000
	.align		4
        /*0014*/ 	.word	0xfffffffd
	.align		4
        /*0018*/ 	.word	0x00000000
	.align		4
        /*001c*/ 	.word	0xfffffffc


//--------------------- .text._Z17k_stencil_with_rcPKiPiii --------------------------
	.section	.text._Z17k_stencil_with_rcPKiPiii,"ax",@progbits
	.align	128
        .global         _Z17k_stencil_with_rcPKiPiii
        .type           _Z17k_stencil_with_rcPKiPiii,@function
        .size           _Z17k_stencil_with_rcPKiPiii,(.L_x_28 - _Z17k_stencil_with_rcPKiPiii)
        .other          _Z17k_stencil_with_rcPKiPiii,@"STO_CUDA_ENTRY STV_DEFAULT"
_Z17k_stencil_with_rcPKiPiii:
.text._Z17k_stencil_with_rcPKiPiii:
[----:B------:R-:W-:Y:S01]  /*0000*/  LDC R1, c[0x0][0x37c] ;  /* 0x0000df00ff017b82 */ /* 0x000fe20000000800 */
[----:B------:R-:W0:Y:S07]  /*0010*/  S2R R2, SR_TID.X ;  /* 0x0000000000027919 */ /* 0x000e2e0000002100 */
[----:B------:R-:W1:Y:S08]  /*0020*/  S2UR UR4, SR_CTAID.X ;  /* 0x00000000000479c3 */ /* 0x000e700000002500 */
[----:B------:R-:W1:Y:S08]  /*0030*/  LDC R5, c[0x0][0x360] ;  /* 0x0000d800ff057b82 */ /* 0x000e700000000800 */
[----:B------:R-:W2:Y:S01]  /*0040*/  LDC R3, c[0x0][0x394] ;  /* 0x0000e500ff037b82 */ /* 0x000ea20000000800 */
[----:B0-----:R-:W-:-:S05]  /*0050*/  LOP3.LUT R0, R2, 0x3e0, RZ, 0xc0, !PT ;  /* 0x000003e002007812 */ /* 0x001fca00078ec0ff */
[----:B-1----:R-:W-:Y:S01]  /*0060*/  IMAD R8, R5, UR4, R0 ;  /* 0x0000000405087c24 */ /* 0x002fe2000f8e0200 */
[----:B------:R-:W-:-:S05]  /*0070*/  LOP3.LUT R5, R2, 0x1f, RZ, 0xc0, !PT ;  /* 0x0000001f02057812 */ /* 0x000fca00078ec0ff */
[----:B------:R-:W-:-:S05]  /*0080*/  IMAD.IADD R0, R5, 0x1, R8 ;  /* 0x0000000105007824 */ /* 0x000fca00078e0208 */
[----:B--2---:R-:W-:-:S13]  /*0090*/  ISETP.GE.AND P0, PT, R0, R3, PT ;  /* 0x000000030000720c */ /* 0x004fda0003f06270 */
[----:B------:R-:W-:Y:S05]  /*00a0*/  @P0 EXIT ;  /* 0x000000000000094d */ /* 0x000fea0003800000 */
[----:B------:R-:W0:Y:S01]  /*00b0*/  LDC R4, c[0x0][0x390] ;  /* 0x0000e400ff047b82 */ /* 0x000e220000000800 */
[----:B------:R-:W-:Y:S01]  /*00c0*/  VIADD R6, R0, 0x20 ;  /* 0x0000002000067836 */ /* 0x000fe20000000000 */
[----:B------:R-:W1:Y:S04]  /*00d0*/  LDCU.64 UR6, c[0x0][0x358] ;  /* 0x00006b00ff0677ac */ /* 0x000e680008000a00 */
[----:B------:R-:W-:Y:S02]  /*00e0*/  ISETP.GE.AND P0, PT, R6, R3, PT ;  /* 0x000000030600720c */ /* 0x000fe40003f06270 */
[----:B------:R-:W2:Y:S01]  /*00f0*/  LDC.64 R14, c[0x0][0x380] ;  /* 0x0000e000ff0e7b82 */ /* 0x000ea20000000a00 */
[----:B------:R-:W-:Y:S02]  /*0100*/  IMAD.IADD R7, R3, 0x1, -R8 ;  /* 0x0000000103077824 */ /* 0x000fe400078e0a08 */
[C---:B0-----:R-:W-:Y:S01]  /*0110*/  IMAD.SHL.U32 R6, R4.reuse, 0x2, RZ ;  /* 0x0000000204067824 */ /* 0x041fe200078e00ff */
[----:B------:R-:W-:-:S04]  /*0120*/  ISETP.GE.AND P1, PT, R4, RZ, PT ;  /* 0x000000ff0400720c */ /* 0x000fc80003f26270 */
[----:B------:R-:W-:Y:S01]  /*0130*/  ISETP.GE.OR P0, PT, R5, R6, P0 ;  /* 0x000000060500720c */ /* 0x000fe20000706670 */
[----:B------:R-:W-:Y:S02]  /*0140*/  IMAD.MOV.U32 R9, RZ, RZ, -0x1 ;  /* 0xffffffffff097424 */ /* 0x000fe400078e00ff */
[----:B--2---:R-:W-:Y:S01]  /*0150*/  IMAD.WIDE R14, R0, 0x4, R14 ;  /* 0x00000004000e7825 */ /* 0x004fe200078e020e */
[----:B------:R-:W-:-:S04]  /*0160*/  IADD3 R8, PT, PT, R8, 0x20, -R3 ;  /* 0x0000002008087810 */ /* 0x000fc80007ffe803 */
[----:B------:R-:W-:-:S05]  /*0170*/  SHF.R.U32.HI R8, RZ, R8, R9 ;  /* 0x00000008ff087219 */ /* 0x000fca0000011609 */
[----:B-1----:R0:W5:Y:S01]  /*0180*/  @!P0 LDG.E R10, desc[UR6][R14.64+0x80] ;  /* 0x000080060e0a8981 */ /* 0x002162000c1e1900 */
[----:B------:R-:W-:Y:S01]  /*0190*/  ISETP.GE.AND P0, PT, R7, 0x20, PT ;  /* 0x000000200700780c */ /* 0x000fe20003f06270 */
[----:B------:R-:W-:-:S03]  /*01a0*/  HFMA2 R7, -RZ, RZ, 0, 0 ;  /* 0x00000000ff077431 */ /* 0x000fc600000001ff */
[----:B------:R-:W-:Y:S01]  /*01b0*/  SEL R8, R8, 0xffffffff, !P0 ;  /* 0xffffffff08087807 */ /* 0x000fe20004000000 */
[----:B------:R-:W-:Y:S08]  /*01c0*/  @!P1 BRA `(.L_x_0) ;  /* 0x0000000400349947 */ /* 0x000ff00003800000 */
[----:B------:R-:W2:Y:S01]  /*01d0*/  LDG.E R11, desc[UR6][R14.64] ;  /* 0x000000060e0b7981 */ /* 0x000ea2000c1e1900 */
[----:B------:R-:W-:Y:S01]  /*01e0*/  ISETP.GE.U32.AND P0, PT, R6, 0x3, PT ;  /* 0x000000030600780c */ /* 0x000fe20003f06070 */
[----:B------:R-:W-:Y:S02]  /*01f0*/  IMAD.MOV.U32 R12, RZ, RZ, RZ ;  /* 0x000000ffff0c7224 */ /* 0x000fe400078e00ff */
[----:B------:R-:W-:Y:S02]  /*0200*/  IMAD.MOV.U32 R7, RZ, RZ, RZ ;  /* 0x000000ffff077224 */ /* 0x000fe400078e00ff */
[----:B--2--5:R-:W-:-:S08]  /*0210*/  IMAD.IADD R10, R10, 0x1, -R11 ;  /* 0x000000010a0a7824 */ /* 0x024fd000078e0a0b */
[----:B------:R-:W-:Y:S05]  /*0220*/  @!P0 BRA `(.L_x_1) ;  /* 0x0000000000b88947 */ /* 0x000fea0003800000 */
[----:B------:R-:W-:Y:S01]  /*0230*/  VIADD R12, R6, 0x1 ;  /* 0x00000001060c7836 */ /* 0x000fe20000000000 */
[----:B------:R-:W-:Y:S01]  /*0240*/  BSSY B0, `(.L_x_1) ;  /* 0x000002c000007945 */ /* 0x000fe20003800000 */
[----:B------:R-:W-:Y:S01]  /*0250*/  VIADD R19, R2, 0x3 ;  /* 0x0000000302137836 */ /* 0x000fe20000000000 */
[----:B------:R-:W-:Y:S01]  /*0260*/  IADD3 R18, PT, PT, -R5, RZ, RZ ;  /* 0x000000ff05127210 */ /* 0x000fe20007ffe1ff */
[----:B------:R-:W-:Y:S01]  /*0270*/  IMAD.MOV.U32 R9, RZ, RZ, RZ ;  /* 0x000000ffff097224 */ /* 0x000fe200078e00ff */
[----:B------:R-:W-:Y:S01]  /*0280*/  LOP3.LUT R12, R12, 0x7ffffffc, RZ, 0xc0, !PT ;  /* 0x7ffffffc0c0c7812 */ /* 0x000fe200078ec0ff */
[----:B------:R-:W-:-:S07]  /*0290*/  IMAD.MOV.U32 R7, RZ, RZ, RZ ;  /* 0x000000ffff077224 */ /* 0x000fce00078e00ff */
.L_x_3:
[----:B------:R-:W1:Y:S08]  /*02a0*/  MATCH.ANY R13, R8 ;  /* 0x00000000080d73a1 */ /* 0x000e7000000e8000 */
[----:B------:R-:W2:Y:S01]  /*02b0*/  REDUX.OR UR4, R8 ;  /* 0x00000000080473c4 */ /* 0x000ea20000004000 */
[----:B------:R-:W-:Y:S01]  /*02c0*/  VOTEU.ANY UR5, UPT, PT ;  /* 0x0000000000057886 */ /* 0x000fe200038e0100 */
[----:B0-----:R-:W-:-:S05]  /*02d0*/  VIADD R14, R19, 0xfffffffd ;  /* 0xfffffffd130e7836 */ /* 0x001fca0000000000 */
[----:B------:R-:W-:Y:S02]  /*02e0*/  LOP3.LUT R17, R14, 0x1f, RZ, 0xc0, !PT ;  /* 0x0000001f0e117812 */ /* 0x000fe400078ec0ff */
[----:B-1----:R-:W-:Y:S01]  /*02f0*/  LOP3.LUT P0, RZ, R8, UR5, R13, 0x40, !PT ;  /* 0x0000000508ff7c12 */ /* 0x002fe2000f80400d */
[----:B------:R-:W-:-:S12]  /*0300*/  VIADD R13, R19, 0xfffffffe ;  /* 0xfffffffe130d7836 */ /* 0x000fd80000000000 */
[----:B--2---:R-:W-:Y:S05]  /*0310*/  @!P0 BRA.DIV UR4, `(.L_x_2) ;  /* 0x0000000604608947 */ /* 0x004fea000b800000 */
[----:B------:R-:W-:Y:S01]  /*0320*/  ISETP.NE.AND P0, PT, R18, RZ, PT ;  /* 0x000000ff1200720c */ /* 0x000fe20003f05270 */
[C---:B------:R-:W-:Y:S01]  /*0330*/  VIADD R16, R9.reuse, 0x1 ;  /* 0x0000000109107836 */ /* 0x040fe20000000000 */
[----:B------:R-:W-:Y:S02]  /*0340*/  IADD3 R20, PT, PT, R9, 0x2, RZ ;  /* 0x0000000209147810 */ /* 0x000fe40007ffe0ff */
[----:B------:R-:W-:Y:S02]  /*0350*/  SEL R14, R10, RZ, !P0 ;  /* 0x000000ff0a0e7207 */ /* 0x000fe40004000000 */
[-C--:B------:R-:W-:Y:S02]  /*0360*/  ISETP.NE.AND P0, PT, R16, R5.reuse, PT ;  /* 0x000000051000720c */ /* 0x080fe40003f05270 */
[----:B------:R-:W-:Y:S01]  /*0370*/  ISETP.NE.AND P1, PT, R20, R5, PT ;  /* 0x000000051400720c */ /* 0x000fe20003f25270 */
[----:B------:R-:W-:Y:S01]  /*0380*/  IMAD.IADD R15, R14, 0x1, R11 ;  /* 0x000000010e0f7824 */ /* 0x000fe200078e020b */
[C---:B------:R-:W-:Y:S01]  /*0390*/  SEL R16, R10.reuse, RZ, !P0 ;  /* 0x000000ff0a107207 */ /* 0x040fe20004000000 */
[----:B------:R-:W-:Y:S01]  /*03a0*/  VIADD R20, R19, 0xffffffff ;  /* 0xffffffff13147836 */ /* 0x000fe20000000000 */
[----:B------:R-:W-:Y:S01]  /*03b0*/  LOP3.LUT R13, R13, 0x1f, RZ, 0xc0, !PT ;  /* 0x0000001f0d0d7812 */ /* 0x000fe200078ec0ff */
[----:B------:R-:W-:Y:S01]  /*03c0*/  SHFL.IDX PT, R14, R11, R17, 0x1f ;  /* 0x00001f110b0e7589 */ /* 0x000fe200000e0000 */
[----:B------:R-:W-:Y:S01]  /*03d0*/  SEL R22, R10, RZ, !P1 ;  /* 0x000000ff0a167207 */ /* 0x000fe20004800000 */
[----:B------:R-:W-:Y:S01]  /*03e0*/  IMAD.IADD R21, R15, 0x1, R16 ;  /* 0x000000010f157824 */ /* 0x000fe200078e0210 */
[----:B------:R-:W-:-:S02]  /*03f0*/  LOP3.LUT R24, R19, 0x1f, RZ, 0xc0, !PT ;  /* 0x0000001f13187812 */ /* 0x000fc400078ec0ff */
[----:B------:R-:W-:Y:S01]  /*0400*/  LOP3.LUT R20, R20, 0x1f, RZ, 0xc0, !PT ;  /* 0x0000001f14147812 */ /* 0x000fe200078ec0ff */
[----:B------:R-:W0:Y:S01]  /*0410*/  SHFL.IDX PT, R13, R15, R13, 0x1f ;  /* 0x00001f0d0f0d7589 */ /* 0x000e2200000e0000 */
[----:B------:R-:W-:-:S04]  /*0420*/  IMAD.IADD R23, R21, 0x1, R22 ;  /* 0x0000000115177824 */ /* 0x000fc800078e0216 */
[----:B------:R1:W2:Y:S04]  /*0430*/  SHFL.IDX PT, R20, R21, R20, 0x1f ;  /* 0x00001f1415147589 */ /* 0x0002a800000e0000 */
[----:B------:R1:W3:Y:S01]  /*0440*/  SHFL.IDX PT, R24, R23, R24, 0x1f ;  /* 0x00001f1817187589 */ /* 0x0002e200000e0000 */
[----:B0-----:R-:W-:Y:S01]  /*0450*/  IADD3 R7, PT, PT, R13, R14, R7 ;  /* 0x0000000e0d077210 */ /* 0x001fe20007ffe007 */
[----:B-1----:R-:W-:-:S07]  /*0460*/  VIADD R14, R9, 0x3 ;  /* 0x00000003090e7836 */ /* 0x002fce0000000000 */
.L_x_14:
[----:B------:R-:W-:Y:S01]  /*0470*/  IADD3 R9, PT, PT, R9, 0x4, RZ ;  /* 0x0000000409097810 */ /* 0x000fe20007ffe0ff */
[----:B------:R-:W-:Y:S01]  /*0480*/  VIADD R18, R18, 0x4 ;  /* 0x0000000412127836 */ /* 0x000fe20000000000 */
[----:B------:R-:W-:Y:S01]  /*0490*/  ISETP.NE.AND P0, PT, R14, R5, PT ;  /* 0x000000050e00720c */ /* 0x000fe20003f05270 */
[----:B------:R-:W-:Y:S01]  /*04a0*/  VIADD R19, R19, 0x4 ;  /* 0x0000000413137836 */ /* 0x000fe20000000000 */
[----:B------:R-:W-:Y:S02]  /*04b0*/  ISETP.NE.AND P1, PT, R9, R12, PT ;  /* 0x0000000c0900720c */ /* 0x000fe40003f25270 */
[----:B------:R-:W-:Y:S02]  /*04c0*/  SEL R14, R10, RZ, !P0 ;  /* 0x000000ff0a0e7207 */ /* 0x000fe40004000000 */
[----:B--23--:R-:W-:-:S03]  /*04d0*/  IADD3 R7, PT, PT, R24, R20, R7 ;  /* 0x0000001418077210 */ /* 0x00cfc60007ffe007 */
[----:B------:R-:W-:-:S06]  /*04e0*/  IMAD.IADD R11, R23, 0x1, R14 ;  /* 0x00000001170b7824 */ /* 0x000fcc00078e020e */
[----:B------:R-:W-:Y:S05]  /*04f0*/  @P1 BRA `(.L_x_3) ;  /* 0xfffffffc00681947 */ /* 0x000fea000383ffff */
[----:B------:R-:W-:Y:S05]  /*0500*/  BSYNC B0 ;  /* 0x0000000000007941 */ /* 0x000fea0003800000 */
.L_x_1:
[----:B------:R-:W1:Y:S01]  /*0510*/  LDCU.U16 UR4, c[0x0][0x390] ;  /* 0x00007200ff0477ac */ /* 0x000e620008000400 */
[----:B------:R-:W-:Y:S01]  /*0520*/  BSSY B0, `(.L_x_0) ;  /* 0x0000017000007945 */ /* 0x000fe20003800000 */
[----:B------:R-:W-:Y:S02]  /*0530*/  IMAD.IADD R5, R12, 0x1, -R5 ;  /* 0x000000010c057824 */ /* 0x000fe400078e0a05 */
[----:B------:R-:W-:Y:S01]  /*0540*/  IMAD.IADD R2, R2, 0x1, R12 ;  /* 0x0000000102027824 */ /* 0x000fe200078e020c */
[----:B-1----:R-:W-:-:S04]  /*0550*/  USHF.L.U32 UR4, UR4, 0x1, URZ ;  /* 0x0000000104047899 */ /* 0x002fc800080006ff */
[----:B------:R-:W-:-:S04]  /*0560*/  ULOP3.LUT UR4, UR4, 0x2, URZ, 0xe2, !UPT ;  /* 0x0000000204047892 */ /* 0x000fc8000f8ee2ff */
[----:B------:R-:W-:-:S06]  /*0570*/  UIADD3 UR4, UPT, UPT, -UR4, URZ, URZ ;  /* 0x000000ff04047290 */ /* 0x000fcc000fffe1ff */
[----:B------:R-:W-:-:S07]  /*0580*/  MOV R13, UR4 ;  /* 0x00000004000d7c02 */ /* 0x000fce0008000f00 */
.L_x_5:
[----:B------:R-:W1:Y:S08]  /*0590*/  MATCH.ANY R9, R8 ;  /* 0x00000000080973a1 */ /* 0x000e7000000e8000 */
[----:B------:R-:W2:Y:S01]  /*05a0*/  REDUX.OR UR4, R8 ;  /* 0x00000000080473c4 */ /* 0x000ea20000004000 */
[----:B------:R-:W-:Y:S01]  /*05b0*/  VOTEU.ANY UR5, UPT, PT ;  /* 0x0000000000057886 */ /* 0x000fe200038e0100 */
[----:B------:R-:W-:-:S02]  /*05c0*/  LOP3.LUT R17, R2, 0x1f, RZ, 0xc0, !PT ;  /* 0x0000001f02117812 */ /* 0x000fc400078ec0ff */
[----:B-1----:R-:W-:-:S13]  /*05d0*/  LOP3.LUT P0, RZ, R8, UR5, R9, 0x40, !PT ;  /* 0x0000000508ff7c12 */ /* 0x002fda000f804009 */
[----:B--2---:R-:W-:Y:S05]  /*05e0*/  @!P0 BRA.DIV UR4, `(.L_x_4) ;  /* 0x00000006047c8947 */ /* 0x004fea000b800000 */
[----:B------:R1:W2:Y:S02]  /*05f0*/  SHFL.IDX PT, R12, R11, R17, 0x1f ;  /* 0x00001f110b0c7589 */ /* 0x0002a400000e0000 */
.L_x_17:
[----:B------:R-:W-:Y:S01]  /*0600*/  VIADD R13, R13, 0x1 ;  /* 0x000000010d0d7836 */ /* 0x000fe20000000000 */
[C---:B------:R-:W-:Y:S01]  /*0610*/  ISETP.NE.AND P0, PT, R5.reuse, RZ, PT ;  /* 0x000000ff0500720c */ /* 0x040fe20003f05270 */
[----:B--2---:R-:W-:Y:S01]  /*0620*/  IMAD.IADD R7, R12, 0x1, R7 ;  /* 0x000000010c077824 */ /* 0x004fe200078e0207 */
[----:B------:R-:W-:Y:S01]  /*0630*/  IADD3 R5, PT, PT, R5, 0x1, RZ ;  /* 0x0000000105057810 */ /* 0x000fe20007ffe0ff */
[----:B------:R-:W-:Y:S01]  /*0640*/  VIADD R2, R2, 0x1 ;  /* 0x0000000102027836 */ /* 0x000fe20000000000 */
[----:B------:R-:W-:Y:S02]  /*0650*/  ISETP.NE.AND P1, PT, R13, 0x1, PT ;  /* 0x000000010d00780c */ /* 0x000fe40003f25270 */
[----:B0-----:R-:W-:-:S05]  /*0660*/  SEL R14, R10, RZ, !P0 ;  /* 0x000000ff0a0e7207 */ /* 0x001fca0004000000 */
[----:B-1----:R-:W-:-:S06]  /*0670*/  IMAD.IADD R11, R14, 0x1, R11 ;  /* 0x000000010e0b7824 */ /* 0x002fcc00078e020b */
[----:B------:R-:W-:Y:S05]  /*0680*/  @P1 BRA `(.L_x_5) ;  /* 0xfffffffc00c01947 */ /* 0x000fea000383ffff */
[----:B------:R-:W-:Y:S05]  /*0690*/  BSYNC B0 ;  /* 0x0000000000007941 */ /* 0x000fea0003800000 */
.L_x_0:
[----:B------:R-:W-:-:S05]  /*06a0*/  IMAD.IADD R3, R3, 0x1, -R4 ;  /* 0x0000000103037824 */ /* 0x000fca00078e0a04 */
[----:B------:R-:W-:-:S13]  /*06b0*/  ISETP.GE.AND P0, PT, R0, R3, PT ;  /* 0x000000030000720c */ /* 0x000fda0003f06270 */
[----:B------:R-:W-:Y:S05]  /*06c0*/  @P0 EXIT ;  /* 0x000000000000094d */ /* 0x000fea0003800000 */
[----:B-----5:R-:W-:Y:S01]  /*06d0*/  VIADD R10, R6, 0x1 ;  /* 0x00000001060a7836 */ /* 0x020fe20000000000 */
[----:B------:R-:W-:-:S04]  /*06e0*/  IABS R8, R7 ;  /* 0x0000000700087213 */ /* 0x000fc80000000000 */
[-C--:B------:R-:W-:Y:S02]  /*06f0*/  IABS R6, R10.reuse ;  /* 0x0000000a00067213 */ /* 0x080fe40000000000 */
[-C--:B------:R-:W-:Y:S02]  /*0700*/  IABS R9, R10.reuse ;  /* 0x0000000a00097213 */ /* 0x080fe40000000000 */
[----:B------:R-:W1:Y:S01]  /*0710*/  I2F.RP R4, R6 ;  /* 0x0000000600047306 */ /* 0x000e620000209400 */
[----:B------:R-:W-:-:S04]  /*0720*/  LOP3.LUT R7, R7, R10, RZ, 0x3c, !PT ;  /* 0x0000000a07077212 */ /* 0x000fc800078e3cff */
[----:B------:R-:W-:-:S03]  /*0730*/  ISETP.GE.AND P1, PT, R7, RZ, PT ;  /* 0x000000ff0700720c */ /* 0x000fc60003f26270 */
[----:B-1----:R-:W1:Y:S02]  /*0740*/  MUFU.RCP R4, R4 ;  /* 0x0000000400047308 */ /* 0x002e640000001000 */
[----:B-1----:R-:W-:-:S06]  /*0750*/  VIADD R2, R4, 0xffffffe ;  /* 0x0ffffffe04027836 */ /* 0x002fcc0000000000 */
[----:B------:R1:W2:Y:S02]  /*0760*/  F2I.FTZ.U32.TRUNC.NTZ R3, R2 ;  /* 0x0000000200037305 */ /* 0x0002a4000021f000 */
[----:B-1----:R-:W-:Y:S02]  /*0770*/  HFMA2 R2, -RZ, RZ, 0, 0 ;  /* 0x00000000ff027431 */ /* 0x002fe400000001ff */
[----:B--2---:R-:W-:-:S04]  /*0780*/  IMAD.MOV R5, RZ, RZ, -R3 ;  /* 0x000000ffff057224 */ /* 0x004fc800078e0a03 */
[----:B------:R-:W-:-:S04]  /*0790*/  IMAD R5, R5, R6, RZ ;  /* 0x0000000605057224 */ /* 0x000fc800078e02ff */
[----:B------:R-:W-:-:S04]  /*07a0*/  IMAD.HI.U32 R3, R3, R5, R2 ;  /* 0x0000000503037227 */ /* 0x000fc800078e0002 */
[----:B------:R-:W-:Y:S02]  /*07b0*/  IMAD.MOV R5, RZ, RZ, -R9 ;  /* 0x000000ffff057224 */ /* 0x000fe400078e0a09 */
[----:B------:R-:W-:Y:S02]  /*07c0*/  IMAD.HI.U32 R4, R3, R8, RZ ;  /* 0x0000000803047227 */ /* 0x000fe400078e00ff */
[----:B------:R-:W1:Y:S02]  /*07d0*/  LDC.64 R2, c[0x0][0x388] ;  /* 0x0000e200ff027b82 */ /* 0x000e640000000a00 */
[----:B------:R-:W-:-:S05]  /*07e0*/  IMAD R5, R4, R5, R8 ;  /* 0x0000000504057224 */ /* 0x000fca00078e0208 */
[----:B------:R-:W-:-:S13]  /*07f0*/  ISETP.GT.U32.AND P2, PT, R6, R5, PT ;  /* 0x000000050600720c */ /* 0x000fda0003f44070 */
[----:B------:R-:W-:Y:S02]  /*0800*/  @!P2 IMAD.IADD R5, R5, 0x1, -R6 ;  /* 0x000000010505a824 */ /* 0x000fe400078e0a06 */
[----:B------:R-:W-:Y:S01]  /*0810*/  @!P2 VIADD R4, R4, 0x1 ;  /* 0x000000010404a836 */ /* 0x000fe20000000000 */
[----:B------:R-:W-:Y:S01]  /*0820*/  ISETP.NE.AND P2, PT, R10, RZ, PT ;  /* 0x000000ff0a00720c */ /* 0x000fe20003f45270 */
[----:B-1----:R-:W-:Y:S01]  /*0830*/  IMAD.WIDE R2, R0, 0x4, R2 ;  /* 0x0000000400027825 */ /* 0x002fe200078e0202 */
[----:B------:R-:W-:-:S13]  /*0840*/  ISETP.GE.U32.AND P0, PT, R5, R6, PT ;  /* 0x000000060500720c */ /* 0x000fda0003f06070 */
[----:B------:R-:W-:-:S05]  /*0850*/  @P0 VIADD R4, R4, 0x1 ;  /* 0x0000000104040836 */ /* 0x000fca0000000000 */
[----:B------:R-:W-:Y:S02]  /*0860*/  @!P1 IADD3 R4, PT, PT, -R4, RZ, RZ ;  /* 0x000000ff04049210 */ /* 0x000fe40007ffe1ff */
[----:B------:R-:W-:-:S05]  /*0870*/  @!P2 LOP3.LUT R4, RZ, R10, RZ, 0x33, !PT ;  /* 0x0000000aff04a212 */ /* 0x000fca00078e33ff */
[----:B------:R-:W-:Y:S01]  /*0880*/  STG.E desc[UR6][R2.64], R4 ;  /* 0x0000000402007986 */ /* 0x000fe2000c101906 */
[----:B------:R-:W-:Y:S05]  /*0890*/  EXIT ;  /* 0x000000000000794d */ /* 0x000fea0003800000 */
.L_x_2:
[----:B------:R-:W-:Y:S01]  /*08a0*/  ISETP.NE.AND P0, PT, R18, RZ, PT ;  /* 0x000000ff1200720c */ /* 0x000fe20003f05270 */
[----:B------:R-:W-:Y:S01]  /*08b0*/  VIADD R16, R9, 0x1 ;  /* 0x0000000109107836 */ /* 0x000fe20000000000 */
[----:B------:R-:W-:Y:S02]  /*08c0*/  BSSY B1, `(.L_x_6) ;  /* 0x0000007000017945 */ /* 0x000fe40003800000 */
[----:B------:R-:W-:Y:S02]  /*08d0*/  SEL R20, R10, RZ, !P0 ;  /* 0x000000ff0a147207 */ /* 0x000fe40004000000 */
[----:B------:R-:W-:Y:S01]  /*08e0*/  ISETP.NE.AND P0, PT, R16, R5, PT ;  /* 0x000000051000720c */ /* 0x000fe20003f05270 */
[----:B------:R-:W-:-:S12]  /*08f0*/  IMAD.MOV.U32 R16, RZ, RZ, 0x1f ;  /* 0x0000001fff107424 */ /* 0x000fd800078e00ff */
[----:B------:R-:W-:Y:S05]  /*0900*/  WARPSYNC.COLLECTIVE R8, `(.L_x_7) ;  /* 0x0000000008087348 */ /* 0x000fea0003c00000 */
[----:B------:R0:W1:Y:S02]  /*0910*/  SHFL.IDX P1, R16, R11, R17, R16 ;  /* 0x000000110b107389 */ /* 0x0000640000020010 */
[----:B01----:R-:W-:Y:S05]  /*0920*/  ENDCOLLECTIVE ;  /* 0x000000000000791b */ /* 0x003fea0003800000 */
.L_x_7:
[----:B------:R-:W-:Y:S05]  /*0930*/  BSYNC B1 ;  /* 0x0000000000017941 */ /* 0x000fea0003800000 */
.L_x_6:
[----:B------:R-:W-:Y:S01]  /*0940*/  IMAD.IADD R15, R20, 0x1, R11 ;  /* 0x00000001140f7824 */ /* 0x000fe200078e020b */
[----:B------:R-:W-:Y:S01]  /*0950*/  LOP3.LUT R13, R13, 0x1f, RZ, 0xc0, !PT ;  /* 0x0000001f0d0d7812 */ /* 0x000fe200078ec0ff */
[----:B------:R-:W-:Y:S01]  /*0960*/  BSSY B1, `(.L_x_8) ;  /* 0x000000b000017945 */ /* 0x000fe20003800000 */
[----:B------:R-:W-:Y:S01]  /*0970*/  IADD3 R20, PT, PT, R9, 0x2, RZ ;  /* 0x0000000209147810 */ /* 0x000fe20007ffe0ff */
[----:B------:R-:W-:Y:S01]  /*0980*/  IMAD.MOV.U32 R14, RZ, RZ, R16 ;  /* 0x000000ffff0e7224 */ /* 0x000fe200078e0010 */
[----:B------:R-:W-:Y:S01]  /*0990*/  SEL R22, R10, RZ, !P0 ;  /* 0x000000ff0a167207 */ /* 0x000fe20004000000 */
[----:B------:R-:W-:Y:S01]  /*09a0*/  IMAD.MOV.U32 R11, RZ, RZ, R15 ;  /* 0x000000ffff0b7224 */ /* 0x000fe200078e000f */
[----:B------:R-:W-:Y:S01]  /*09b0*/  ISETP.NE.AND P0, PT, R20, R5, PT ;  /* 0x000000051400720c */ /* 0x000fe20003f05270 */
[----:B------:R-:W-:Y:S02]  /*09c0*/  IMAD.MOV.U32 R17, RZ, RZ, R13 ;  /* 0x000000ffff117224 */ /* 0x000fe400078e000d */
[----:B------:R-:W-:-:S10]  /*09d0*/  IMAD.MOV.U32 R16, RZ, RZ, 0x1f ;  /* 0x0000001fff107424 */ /* 0x000fd400078e00ff */
[----:B------:R-:W-:Y:S05]  /*09e0*/  WARPSYNC.COLLECTIVE R8, `(.L_x_9) ;  /* 0x0000000008087348 */ /* 0x000fea0003c00000 */
[----:B------:R0:W1:Y:S02]  /*09f0*/  SHFL.IDX P1, R16, R11, R17, R16 ;  /* 0x000000110b107389 */ /* 0x0000640000020010 */
[----:B01----:R-:W-:Y:S05]  /*0a00*/  ENDCOLLECTIVE ;  /* 0x000000000000791b */ /* 0x003fea0003800000 */
.L_x_9:
[----:B------:R-:W-:Y:S05]  /*0a10*/  BSYNC B1 ;  /* 0x0000000000017941 */ /* 0x000fea0003800000 */
.L_x_8:
[----:B------:R-:W-:Y:S01]  /*0a20*/  VIADD R20, R19, 0xffffffff ;  /* 0xffffffff13147836 */ /* 0x000fe20000000000 */
[----:B------:R-:W-:Y:S01]  /*0a30*/  IADD3 R21, PT, PT, R15, R22, RZ ;  /* 0x000000160f157210 */ /* 0x000fe20007ffe0ff */
[----:B------:R-:W-:Y:S01]  /*0a40*/  IMAD.MOV.U32 R13, RZ, RZ, R16 ;  /* 0x000000ffff0d7224 */ /* 0x000fe200078e0010 */
[----:B------:R-:W-:Y:S01]  /*0a50*/  SEL R16, R10, RZ, !P0 ;  /* 0x000000ff0a107207 */ /* 0x000fe20004000000 */
[----:B------:R-:W-:Y:S01]  /*0a60*/  BSSY B1, `(.L_x_10) ;  /* 0x000000a000017945 */ /* 0x000fe20003800000 */
[----:B------:R-:W-:Y:S01]  /*0a70*/  LOP3.LUT R20, R20, 0x1f, RZ, 0xc0, !PT ;  /* 0x0000001f14147812 */ /* 0x000fe200078ec0ff */
[----:B------:R-:W-:Y:S01]  /*0a80*/  IMAD.MOV.U32 R11, RZ, RZ, R21 ;  /* 0x000000ffff0b7224 */ /* 0x000fe200078e0015 */
[----:B------:R-:W-:Y:S01]  /*0a90*/  LOP3.LUT R24, R19, 0x1f, RZ, 0xc0, !PT ;  /* 0x0000001f13187812 */ /* 0x000fe200078ec0ff */
[----:B------:R-:W-:Y:S01]  /*0aa0*/  IMAD.IADD R23, R21, 0x1, R16 ;  /* 0x0000000115177824 */ /* 0x000fe200078e0210 */
[----:B------:R-:W-:Y:S01]  /*0ab0*/  MOV R16, 0x1f ;  /* 0x0000001f00107802 */ /* 0x000fe20000000f00 */
[----:B------:R-:W-:-:S07]  /*0ac0*/  IMAD.MOV.U32 R17, RZ, RZ, R20 ;  /* 0x000000ffff117224 */ /* 0x000fce00078e0014 */
[----:B------:R-:W-:Y:S05]  /*0ad0*/  WARPSYNC.COLLECTIVE R8, `(.L_x_11) ;  /* 0x0000000008087348 */ /* 0x000fea0003c00000 */
[----:B------:R0:W1:Y:S02]  /*0ae0*/  SHFL.IDX P1, R16, R11, R17, R16 ;  /* 0x000000110b107389 */ /* 0x0000640000020010 */
[----:B01----:R-:W-:Y:S05]  /*0af0*/  ENDCOLLECTIVE ;  /* 0x000000000000791b */ /* 0x003fea0003800000 */
.L_x_11:
[----:B------:R-:W-:Y:S05]  /*0b00*/  BSYNC B1 ;  /* 0x0000000000017941 */ /* 0x000fea0003800000 */
.L_x_10:
[----:B------:R-:W-:Y:S01]  /*0b10*/  BSSY B1, `(.L_x_12) ;  /* 0x0000008000017945 */ /* 0x000fe20003800000 */
[----:B------:R-:W-:Y:S02]  /*0b20*/  IMAD.MOV.U32 R20, RZ, RZ, R16 ;  /* 0x000000ffff147224 */ /* 0x000fe400078e0010 */
[----:B------:R-:W-:Y:S02]  /*0b30*/  IMAD.MOV.U32 R11, RZ, RZ, R23 ;  /* 0x000000ffff0b7224 */ /* 0x000fe400078e0017 */
[----:B------:R-:W-:Y:S02]  /*0b40*/  IMAD.MOV.U32 R17, RZ, RZ, R24 ;  /* 0x000000ffff117224 */ /* 0x000fe400078e0018 */
[----:B------:R-:W-:-:S07]  /*0b50*/  IMAD.MOV.U32 R16, RZ, RZ, 0x1f ;  /* 0x0000001fff107424 */ /* 0x000fce00078e00ff */
[----:B------:R-:W-:Y:S05]  /*0b60*/  WARPSYNC.COLLECTIVE R8, `(.L_x_13) ;  /* 0x0000000008087348 */ /* 0x000fea0003c00000 */
[----:B------:R0:W1:Y:S02]  /*0b70*/  SHFL.IDX P1, R16, R11, R17, R16 ;  /* 0x000000110b107389 */ /* 0x0000640000020010 */
[----:B01----:R-:W-:Y:S05]  /*0b80*/  ENDCOLLECTIVE ;  /* 0x000000000000791b */ /* 0x003fea0003800000 */
.L_x_13:
[----:B------:R-:W-:Y:S05]  /*0b90*/  BSYNC B1 ;  /* 0x0000000000017941 */ /* 0x000fea0003800000 */
.L_x_12:
[----:B------:R-:W-:Y:S01]  /*0ba0*/  IADD3 R7, PT, PT, R13, R14, R7 ;  /* 0x0000000e0d077210 */ /* 0x000fe20007ffe007 */
[----:B------:R-:W-:Y:S01]  /*0bb0*/  VIADD R14, R9, 0x3 ;  /* 0x00000003090e7836 */ /* 0x000fe20000000000 */
[----:B------:R-:W-:Y:S01]  /*0bc0*/  MOV R24, R16 ;  /* 0x0000001000187202 */ /* 0x000fe20000000f00 */
[----:B------:R-:W-:Y:S06]  /*0bd0*/  BRA `(.L_x_14) ;  /* 0xfffffff800247947 */ /* 0x000fec000383ffff */
.L_x_4:
[----:B------:R-:W-:Y:S01]  /*0be0*/  BSSY B1, `(.L_x_15) ;  /* 0x0000005000017945 */ /* 0x000fe20003800000 */
[----:B------:R-:W-:-:S07]  /*0bf0*/  IMAD.MOV.U32 R16, RZ, RZ, 0x1f ;  /* 0x0000001fff107424 */ /* 0x000fce00078e00ff */
[----:B0-----:R-:W-:Y:S05]  /*0c00*/  WARPSYNC.COLLECTIVE R8, `(.L_x_16) ;  /* 0x0000000008087348 */ /* 0x001fea0003c00000 */
[----:B------:R1:W2:Y:S02]  /*0c10*/  SHFL.IDX P1, R16, R11, R17, R16 ;  /* 0x000000110b107389 */ /* 0x0002a40000020010 */
[----:B012---:R-:W-:Y:S05]  /*0c20*/  ENDCOLLECTIVE ;  /* 0x000000000000791b */ /* 0x007fea0003800000 */
.L_x_16:
[----:B------:R-:W-:Y:S05]  /*0c30*/  BSYNC B1 ;  /* 0x0000000000017941 */ /* 0x000fea0003800000 */
.L_x_15:
[----:B------:R-:W-:Y:S01]  /*0c40*/  IMAD.MOV.U32 R12, RZ, RZ, R16 ;  /* 0x000000ffff0c7224 */ /* 0x000fe200078e0010 */
[----:B------:R-:W-:Y:S06]  /*0c50*/  BRA `(.L_x_17) ;  /* 0xfffffff800687947 */ /* 0x000fec000383ffff */
.L_x_18:
[----:B------:R-:W-:-:S00]  /*0c60*/  BRA `(.L_x_18) ;  /* 0xfffffffc00fc7947 */ /* 0x000fc0000383ffff */
[----:B------:R-:W-:-:S00]  /*0c70*/  NOP ;  /* 0x0000000000007918 */ /* 0x000fc00000000000 */
        /* <DEDUP_REMOVED lines=8> */
.L_x_28:


//--------------------- .text._Z9k_stencilPKiPiii --------------------------
	.section	.text._Z9k_stencilPKiPiii,"ax",@progbits
	.align	128
        .global         _Z9k_stencilPKiPiii
        .type           _Z9k_stencilPKiPiii,@function
        .size           _Z9k_stencilPKiPiii,(.L_x_29 - _Z9k_stencilPKiPiii)
        .other          _Z9k_stencilPKiPiii,@"STO_CUDA_ENTRY STV_DEFAULT"
_Z9k_stencilPKiPiii:
.text._Z9k_stencilPKiPiii:
[----:B------:R-:W-:Y:S01]  /*0000*/  LDC R1, c[0x0][0x37c] ;  /* 0x0000df00ff017b82 */ /* 0x000fe20000000800 */
[----:B------:R-:W0:Y:S07]  /*0010*/  S2R R5, SR_TID.X ;  /* 0x0000000000057919 */ /* 0x000e2e0000002100 */
[----:B------:R-:W0:Y:S01]  /*0020*/  S2UR UR4, SR_CTAID.X ;  /* 0x00000000000479c3 */ /* 0x000e220000002500 */
[----:B------:R-:W1:Y:S07]  /*0030*/  LDCU UR8, c[0x0][0x394] ;  /* 0x00007280ff0877ac */ /* 0x000e6e0008000800 */
[----:B------:R-:W0:Y:S02]  /*0040*/  LDC R13, c[0x0][0x360] ;  /* 0x0000d800ff0d7b82 */ /* 0x000e240000000800 */
[----:B0-----:R-:W-:-:S05]  /*0050*/  IMAD R0, R13, UR4, R5 ;  /* 0x000000040d007c24 */ /* 0x001fca000f8e0205 */
[----:B-1----:R-:W-:-:S13]  /*0060*/  ISETP.GE.AND P0, PT, R0, UR8, PT ;  /* 0x0000000800007c0c */ /* 0x002fda000bf06270 */
[----:B------:R-:W-:Y:S05]  /*0070*/  @P0 EXIT ;  /* 0x000000000000094d */ /* 0x000fea0003800000 */
[----:B------:R-:W0:Y:S01]  /*0080*/  LDC R10, c[0x0][0x390] ;  /* 0x0000e400ff0a7b82 */ /* 0x000e220000000800 */
[----:B------:R-:W-:Y:S01]  /*0090*/  IMAD.IADD R3, R0, 0x1, R13 ;  /* 0x0000000100037824 */ /* 0x000fe200078e020d */
[----:B------:R-:W1:Y:S04]  /*00a0*/  LDCU.64 UR6, c[0x0][0x358] ;  /* 0x00006b00ff0677ac */ /* 0x000e680008000a00 */
[----:B------:R-:W-:Y:S02]  /*00b0*/  ISETP.GE.U32.AND P0, PT, R3, UR8, PT ;  /* 0x0000000803007c0c */ /* 0x000fe4000bf06070 */
[----:B------:R-:W2:Y:S01]  /*00c0*/  LDC.64 R8, c[0x0][0x380] ;  /* 0x0000e000ff087b82 */ /* 0x000ea20000000a00 */
[----:B0-----:R-:W-:-:S05]  /*00d0*/  IMAD.SHL.U32 R2, R10, 0x2, RZ ;  /* 0x000000020a027824 */ /* 0x001fca00078e00ff */
[----:B------:R-:W-:Y:S01]  /*00e0*/  ISETP.GE.OR P0, PT, R5, R2, P0 ;  /* 0x000000020500720c */ /* 0x000fe20000706670 */
[----:B--2---:R-:W-:-:S06]  /*00f0*/  IMAD.WIDE R6, R0, 0x4, R8 ;  /* 0x0000000400067825 */ /* 0x004fcc00078e0208 */
[----:B-1----:R-:W2:Y:S06]  /*0100*/  LDG.E R6, desc[UR6][R6.64] ;  /* 0x0000000606067981 */ /* 0x002eac000c1e1900 */
[----:B------:R-:W-:-:S06]  /*0110*/  @!P0 IMAD.WIDE.U32 R8, R3, 0x4, R8 ;  /* 0x0000000403088825 */ /* 0x000fcc00078e0008 */
[----:B------:R-:W3:Y:S01]  /*0120*/  @!P0 LDG.E R8, desc[UR6][R8.64] ;  /* 0x0000000608088981 */ /* 0x000ee2000c1e1900 */
[----:B------:R-:W0:Y:S01]  /*0130*/  S2UR UR5, SR_CgaCtaId ;  /* 0x00000000000579c3 */ /* 0x000e220000008800 */
[----:B------:R-:W-:Y:S01]  /*0140*/  UMOV UR4, 0x400 ;  /* 0x0000040000047882 */ /* 0x000fe20000000000 */
[----:B------:R-:W-:Y:S01]  /*0150*/  IMAD.SHL.U32 R3, R5, 0x4, RZ ;  /* 0x0000000405037824 */ /* 0x000fe200078e00ff */
[----:B0-----:R-:W-:-:S06]  /*0160*/  ULEA UR4, UR5, UR4, 0x18 ;  /* 0x0000000405047291 */ /* 0x001fcc000f8ec0ff */
[----:B------:R-:W-:-:S04]  /*0170*/  VIADD R4, R3, UR4 ;  /* 0x0000000403047c36 */ /* 0x000fc80008000000 */
[----:B------:R-:W-:Y:S01]  /*0180*/  @!P0 IMAD R5, R13, 0x4, R4 ;  /* 0x000000040d058824 */ /* 0x000fe200078e0204 */
[----:B------:R-:W-:-:S04]  /*0190*/  IADD3 R11, PT, PT, -R10, UR8, RZ ;  /* 0x000000080a0b7c10 */ /* 0x000fc8000fffe1ff */
[----:B------:R-:W-:Y:S01]  /*01a0*/  ISETP.GE.AND P1, PT, R0, R11, PT ;  /* 0x0000000b0000720c */ /* 0x000fe20003f26270 */
[----:B--2---:R0:W-:Y:S04]  /*01b0*/  STS [R3+UR4], R6 ;  /* 0x0000000603007988 */ /* 0x0041e80008000804 */
[----:B---3--:R0:W-:Y:S01]  /*01c0*/  @!P0 STS [R5], R8 ;  /* 0x0000000805008388 */ /* 0x0081e20000000800 */
[----:B------:R-:W-:Y:S07]  /*01d0*/  BAR.SYNC.DEFER_BLOCKING 0x0 ;  /* 0x0000000000007b1d */ /* 0x000fee0000010000 */
[----:B------:R-:W-:Y:S05]  /*01e0*/  @P1 EXIT ;  /* 0x000000000000194d */ /* 0x000fea0003800000 */
[----:B------:R-:W-:Y:S01]  /*01f0*/  ISETP.GE.AND P0, PT, R10, RZ, PT ;  /* 0x000000ff0a00720c */ /* 0x000fe20003f06270 */
[----:B------:R-:W-:-:S12]  /*0200*/  IMAD.MOV.U32 R12, RZ, RZ, RZ ;  /* 0x000000ffff0c7224 */ /* 0x000fd800078e00ff */
[----:B------:R-:W-:Y:S05]  /*0210*/  @!P0 BRA `(.L_x_19) ;  /* 0x0000000400348947 */ /* 0x000fea0003800000 */
[----:B------:R-:W1:Y:S01]  /*0220*/  LDCU.U16 UR5, c[0x0][0x390] ;  /* 0x00007200ff0577ac */ /* 0x000e620008000400 */
[C---:B------:R-:W-:Y:S01]  /*0230*/  ISETP.GE.U32.AND P2, PT, R2.reuse, 0xf, PT ;  /* 0x0000000f0200780c */ /* 0x040fe20003f46070 */
[----:B------:R-:W-:Y:S01]  /*0240*/  IMAD.MOV.U32 R7, RZ, RZ, RZ ;  /* 0x000000ffff077224 */ /* 0x000fe200078e00ff */
[C---:B0-----:R-:W-:Y:S01]  /*0250*/  LOP3.LUT R5, R2.reuse, 0xe, RZ, 0xc0, !PT ;  /* 0x0000000e02057812 */ /* 0x041fe200078ec0ff */
[----:B------:R-:W-:Y:S01]  /*0260*/  IMAD.MOV.U32 R12, RZ, RZ, RZ ;  /* 0x000000ffff0c7224 */ /* 0x000fe200078e00ff */
[----:B------:R-:W-:Y:S02]  /*0270*/  LOP3.LUT R6, R2, 0x6, RZ, 0xc0, !PT ;  /* 0x0000000602067812 */ /* 0x000fe400078ec0ff */
[----:B------:R-:W-:Y:S02]  /*0280*/  ISETP.GE.U32.AND P0, PT, R5, 0x7, PT ;  /* 0x000000070500780c */ /* 0x000fe40003f06070 */
[----:B------:R-:W-:Y:S01]  /*0290*/  ISETP.GE.U32.AND P1, PT, R6, 0x3, PT ;  /* 0x000000030600780c */ /* 0x000fe20003f26070 */
[----:B-1----:R-:W-:-:S04]  /*02a0*/  USHF.L.U32 UR5, UR5, 0x1, URZ ;  /* 0x0000000105057899 */ /* 0x002fc800080006ff */
[----:B------:R-:W-:-:S04]  /*02b0*/  ULOP3.LUT UR5, UR5, 0x2, URZ, 0xe2, !UPT ;  /* 0x0000000205057892 */ /* 0x000fc8000f8ee2ff */
[----:B------:R-:W-:Y:S01]  /*02c0*/  UIADD3 UR5, UPT, UPT, -UR5, URZ, URZ ;  /* 0x000000ff05057290 */ /* 0x000fe2000fffe1ff */
[----:B------:R-:W-:Y:S11]  /*02d0*/  @!P2 BRA `(.L_x_20) ;  /* 0x000000000084a947 */ /* 0x000ff60003800000 */
[----:B------:R-:W-:Y:S02]  /*02e0*/  VIADD R7, R2, 0x1 ;  /* 0x0000000102077836 */ /* 0x000fe40000000000 */
[----:B------:R-:W-:Y:S02]  /*02f0*/  HFMA2 R12, -RZ, RZ, 0, 0 ;  /* 0x00000000ff0c7431 */ /* 0x000fe400000001ff */
[----:B------:R-:W-:Y:S01]  /*0300*/  VIADD R6, R4, 0x20 ;  /* 0x0000002004067836 */ /* 0x000fe20000000000 */
[----:B------:R-:W-:-:S05]  /*0310*/  LOP3.LUT R7, R7, 0x7ffffff0, RZ, 0xc0, !PT ;  /* 0x7ffffff007077812 */ /* 0x000fca00078ec0ff */
[----:B------:R-:W-:-:S07]  /*0320*/  IMAD.MOV R5, RZ, RZ, -R7 ;  /* 0x000000ffff057224 */ /* 0x000fce00078e0a07 */
.L_x_21:
[----:B------:R-:W-:Y:S01]  /*0330*/  LDS R13, [R6+-0x20] ;  /* 0xffffe000060d7984 */ /* 0x000fe20000000800 */
[----:B------:R-:W-:-:S03]  /*0340*/  VIADD R5, R5, 0x10 ;  /* 0x0000001005057836 */ /* 0x000fc60000000000 */
[----:B------:R-:W0:Y:S02]  /*0350*/  LDS R14, [R6+-0x1c] ;  /* 0xffffe400060e7984 */ /* 0x000e240000000800 */
[----:B------:R-:W-:Y:S02]  /*0360*/  ISETP.NE.AND P2, PT, R5, RZ, PT ;  /* 0x000000ff0500720c */ /* 0x000fe40003f45270 */
[----:B------:R-:W-:Y:S04]  /*0370*/  LDS R16, [R6+-0x18] ;  /* 0xffffe80006107984 */ /* 0x000fe80000000800 */
[----:B------:R-:W1:Y:S04]  /*0380*/  LDS R15, [R6+-0x14] ;  /* 0xffffec00060f7984 */ /* 0x000e680000000800 */
[----:B------:R-:W-:Y:S04]  /*0390*/  LDS R18, [R6+-0x10] ;  /* 0xfffff00006127984 */ /* 0x000fe80000000800 */
[----:B------:R-:W2:Y:S04]  /*03a0*/  LDS R17, [R6+-0xc] ;  /* 0xfffff40006117984 */ /* 0x000ea80000000800 */
[----:B------:R-:W-:Y:S04]  /*03b0*/  LDS R20, [R6+-0x8] ;  /* 0xfffff80006147984 */ /* 0x000fe80000000800 */
[----:B------:R-:W3:Y:S04]  /*03c0*/  LDS R19, [R6+-0x4] ;  /* 0xfffffc0006137984 */ /* 0x000ee80000000800 */
[----:B------:R-:W-:Y:S04]  /*03d0*/  LDS R22, [R6] ;  /* 0x0000000006167984 */ /* 0x000fe80000000800 */
[----:B------:R-:W4:Y:S04]  /*03e0*/  LDS R21, [R6+0x4] ;  /* 0x0000040006157984 */ /* 0x000f280000000800 */
[----:B------:R-:W-:Y:S04]  /*03f0*/  LDS R24, [R6+0x8] ;  /* 0x0000080006187984 */ /* 0x000fe80000000800 */
[----:B------:R-:W5:Y:S01]  /*0400*/  LDS R23, [R6+0xc] ;  /* 0x00000c0006177984 */ /* 0x000f620000000800 */
[----:B0-----:R-:W-:-:S03]  /*0410*/  IADD3 R13, PT, PT, R14, R13, R12 ;  /* 0x0000000d0e0d7210 */ /* 0x001fc60007ffe00c */
[----:B------:R-:W-:Y:S04]  /*0420*/  LDS R11, [R6+0x10] ;  /* 0x00001000060b7984 */ /* 0x000fe80000000800 */
[----:B------:R-:W0:Y:S01]  /*0430*/  LDS R10, [R6+0x14] ;  /* 0x00001400060a7984 */ /* 0x000e220000000800 */
[----:B-1----:R-:W-:-:S03]  /*0440*/  IADD3 R13, PT, PT, R15, R16, R13 ;  /* 0x000000100f0d7210 */ /* 0x002fc60007ffe00d */
[----:B------:R-:W-:Y:S04]  /*0450*/  LDS R9, [R6+0x18] ;  /* 0x0000180006097984 */ /* 0x000fe80000000800 */
[----:B------:R1:W0:Y:S01]  /*0460*/  LDS R8, [R6+0x1c] ;  /* 0x00001c0006087984 */ /* 0x0002220000000800 */
[----:B--2---:R-:W-:-:S04]  /*0470*/  IADD3 R13, PT, PT, R17, R18, R13 ;  /* 0x00000012110d7210 */ /* 0x004fc80007ffe00d */
[----:B---3--:R-:W-:Y:S01]  /*0480*/  IADD3 R13, PT, PT, R19, R20, R13 ;  /* 0x00000014130d7210 */ /* 0x008fe20007ffe00d */
[----:B-1----:R-:W-:-:S03]  /*0490*/  VIADD R6, R6, 0x40 ;  /* 0x0000004006067836 */ /* 0x002fc60000000000 */
[----:B----4-:R-:W-:-:S04]  /*04a0*/  IADD3 R13, PT, PT, R21, R22, R13 ;  /* 0x00000016150d7210 */ /* 0x010fc80007ffe00d */
[----:B-----5:R-:W-:-:S04]  /*04b0*/  IADD3 R13, PT, PT, R23, R24, R13 ;  /* 0x00000018170d7210 */ /* 0x020fc80007ffe00d */
[----:B0-----:R-:W-:-:S04]  /*04c0*/  IADD3 R10, PT, PT, R10, R11, R13 ;  /* 0x0000000b0a0a7210 */ /* 0x001fc80007ffe00d */
[----:B------:R-:W-:Y:S01]  /*04d0*/  IADD3 R12, PT, PT, R8, R9, R10 ;  /* 0x00000009080c7210 */ /* 0x000fe20007ffe00a */
[----:B------:R-:W-:Y:S06]  /*04e0*/  @P2 BRA `(.L_x_21) ;  /* 0xfffffffc00902947 */ /* 0x000fec000383ffff */
.L_x_20:
[----:B------:R-:W-:Y:S05]  /*04f0*/  @!P0 BRA `(.L_x_22) ;  /* 0x0000000000388947 */ /* 0x000fea0003800000 */
[C---:B------:R-:W-:Y:S02]  /*0500*/  IMAD R5, R7.reuse, 0x4, R4 ;  /* 0x0000000407057824 */ /* 0x040fe400078e0204 */
[----:B------:R-:W-:-:S03]  /*0510*/  VIADD R7, R7, 0x8 ;  /* 0x0000000807077836 */ /* 0x000fc60000000000 */
[----:B------:R-:W-:Y:S04]  /*0520*/  LDS R9, [R5] ;  /* 0x0000000005097984 */ /* 0x000fe80000000800 */
[----:B------:R-:W0:Y:S04]  /*0530*/  LDS R6, [R5+0x4] ;  /* 0x0000040005067984 */ /* 0x000e280000000800 */
[----:B------:R-:W-:Y:S04]  /*0540*/  LDS R11, [R5+0x8] ;  /* 0x00000800050b7984 */ /* 0x000fe80000000800 */
[----:B------:R-:W1:Y:S04]  /*0550*/  LDS R8, [R5+0xc] ;  /* 0x00000c0005087984 */ /* 0x000e680000000800 */
[----:B------:R-:W-:Y:S04]  /*0560*/  LDS R13, [R5+0x10] ;  /* 0x00001000050d7984 */ /* 0x000fe80000000800 */
[----:B------:R-:W2:Y:S04]  /*0570*/  LDS R10, [R5+0x14] ;  /* 0x00001400050a7984 */ /* 0x000ea80000000800 */
[----:B------:R-:W-:Y:S04]  /*0580*/  LDS R15, [R5+0x18] ;  /* 0x00001800050f7984 */ /* 0x000fe80000000800 */
[----:B------:R-:W3:Y:S01]  /*0590*/  LDS R14, [R5+0x1c] ;  /* 0x00001c00050e7984 */ /* 0x000ee20000000800 */
[----:B0-----:R-:W-:-:S04]  /*05a0*/  IADD3 R6, PT, PT, R6, R9, R12 ;  /* 0x0000000906067210 */ /* 0x001fc80007ffe00c */
[----:B-1----:R-:W-:-:S04]  /*05b0*/  IADD3 R6, PT, PT, R8, R11, R6 ;  /* 0x0000000b08067210 */ /* 0x002fc80007ffe006 */
[----:B--2---:R-:W-:-:S04]  /*05c0*/  IADD3 R6, PT, PT, R10, R13, R6 ;  /* 0x0000000d0a067210 */ /* 0x004fc80007ffe006 */
[----:B---3--:R-:W-:-:S07]  /*05d0*/  IADD3 R12, PT, PT, R14, R15, R6 ;  /* 0x0000000f0e0c7210 */ /* 0x008fce0007ffe006 */
.L_x_22:
[----:B------:R-:W-:Y:S05]  /*05e0*/  @!P1 BRA `(.L_x_23) ;  /* 0x0000000000209947 */ /* 0x000fea0003800000 */
[C---:B------:R-:W-:Y:S02]  /*05f0*/  IMAD R4, R7.reuse, 0x4, R4 ;  /* 0x0000000407047824 */ /* 0x040fe400078e0204 */
[----:B------:R-:W-:-:S03]  /*0600*/  VIADD R7, R7, 0x4 ;  /* 0x0000000407077836 */ /* 0x000fc60000000000 */
[----:B------:R-:W-:Y:S04]  /*0610*/  LDS R5, [R4] ;  /* 0x0000000004057984 */ /* 0x000fe80000000800 */
[----:B------:R-:W0:Y:S04]  /*0620*/  LDS R6, [R4+0x4] ;  /* 0x0000040004067984 */ /* 0x000e280000000800 */
[----:B------:R-:W-:Y:S04]  /*0630*/  LDS R8, [R4+0x8] ;  /* 0x0000080004087984 */ /* 0x000fe80000000800 */
[----:B------:R-:W1:Y:S01]  /*0640*/  LDS R9, [R4+0xc] ;  /* 0x00000c0004097984 */ /* 0x000e620000000800 */
[----:B0-----:R-:W-:-:S04]  /*0650*/  IADD3 R5, PT, PT, R6, R5, R12 ;  /* 0x0000000506057210 */ /* 0x001fc80007ffe00c */
[----:B-1----:R-:W-:-:S07]  /*0660*/  IADD3 R12, PT, PT, R9, R8, R5 ;  /* 0x00000008090c7210 */ /* 0x002fce0007ffe005 */
.L_x_23:
[----:B------:R-:W-:-:S05]  /*0670*/  LEA R3, R7, R3, 0x2 ;  /* 0x0000000307037211 */ /* 0x000fca00078e10ff */
[----:B------:R-:W-:-:S07]  /*0680*/  VIADD R3, R3, UR4 ;  /* 0x0000000403037c36 */ /* 0x000fce0008000000 */
.L_x_24:
[----:B------:R0:W1:Y:S01]  /*0690*/  LDS R5, [R3] ;  /* 0x0000000003057984 */ /* 0x0000620000000800 */
[----:B------:R-:W-:-:S04]  /*06a0*/  UIADD3 UR5, UPT, UPT, UR5, 0x1, URZ ;  /* 0x0000000105057890 */ /* 0x000fc8000fffe0ff */
[----:B------:R-:W-:Y:S01]  /*06b0*/  UISETP.NE.AND UP0, UPT, UR5, 0x1, UPT ;  /* 0x000000010500788c */ /* 0x000fe2000bf05270 */
[----:B0-----:R-:W-:Y:S02]  /*06c0*/  VIADD R3, R3, 0x4 ;  /* 0x0000000403037836 */ /* 0x001fe40000000000 */
[----:B-1----:R-:W-:-:S06]  /*06d0*/  IMAD.IADD R12, R5, 0x1, R12 ;  /* 0x00000001050c7824 */ /* 0x002fcc00078e020c */
[----:B------:R-:W-:Y:S05]  /*06e0*/  BRA.U UP0, `(.L_x_24) ;  /* 0xfffffffd00e87547 */ /* 0x000fea000b83ffff */
.L_x_19:
[----:B------:R-:W-:Y:S01]  /*06f0*/  VIADD R9, R2, 0x1 ;  /* 0x0000000102097836 */ /* 0x000fe20000000000 */
[----:B------:R-:W-:-:S04]  /*0700*/  IABS R7, R12 ;  /* 0x0000000c00077213 */ /* 0x000fc80000000000 */
[-C--:B0-----:R-:W-:Y:S02]  /*0710*/  IABS R6, R9.reuse ;  /* 0x0000000900067213 */ /* 0x081fe40000000000 */
[-C--:B------:R-:W-:Y:S02]  /*0720*/  IABS R8, R9.reuse ;  /* 0x0000000900087213 */ /* 0x080fe40000000000 */
[----:B------:R-:W0:Y:S01]  /*0730*/  I2F.RP R4, R6 ;  /* 0x0000000600047306 */ /* 0x000e220000209400 */
[----:B------:R-:W-:-:S04]  /*0740*/  LOP3.LUT R12, R12, R9, RZ, 0x3c, !PT ;  /* 0x000000090c0c7212 */ /* 0x000fc800078e3cff */
[----:B------:R-:W-:-:S03]  /*0750*/  ISETP.GE.AND P1, PT, R12, RZ, PT ;  /* 0x000000ff0c00720c */ /* 0x000fc60003f26270 */
[----:B0-----:R-:W0:Y:S02]  /*0760*/  MUFU.RCP R4, R4 ;  /* 0x0000000400047308 */ /* 0x001e240000001000 */
[----:B0-----:R-:W-:-:S06]  /*0770*/  VIADD R2, R4, 0xffffffe ;  /* 0x0ffffffe04027836 */ /* 0x001fcc0000000000 */
[----:B------:R0:W1:Y:S02]  /*0780*/  F2I.FTZ.U32.TRUNC.NTZ R3, R2 ;  /* 0x0000000200037305 */ /* 0x000064000021f000 */
[----:B0-----:R-:W-:Y:S01]  /*0790*/  MOV R2, RZ ;  /* 0x000000ff00027202 */ /* 0x001fe20000000f00 */
[----:B-1----:R-:W-:-:S04]  /*07a0*/  IMAD.MOV R5, RZ, RZ, -R3 ;  /* 0x000000ffff057224 */ /* 0x002fc800078e0a03 */
[----:B------:R-:W-:-:S04]  /*07b0*/  IMAD R5, R5, R6, RZ ;  /* 0x0000000605057224 */ /* 0x000fc800078e02ff */
[----:B------:R-:W-:-:S04]  /*07c0*/  IMAD.HI.U32 R3, R3, R5, R2 ;  /* 0x0000000503037227 */ /* 0x000fc800078e0002 */
[----:B------:R-:W-:Y:S02]  /*07d0*/  IMAD.MOV R5, RZ, RZ, -R8 ;  /* 0x000000ffff057224 */ /* 0x000fe400078e0a08 */
[----:B------:R-:W-:Y:S02]  /*07e0*/  IMAD.HI.U32 R4, R3, R7, RZ ;  /* 0x0000000703047227 */ /* 0x000fe400078e00ff */
[----:B------:R-:W0:Y:S02]  /*07f0*/  LDC.64 R2, c[0x0][0x388] ;  /* 0x0000e200ff027b82 */ /* 0x000e240000000a00 */
[----:B------:R-:W-:-:S05]  /*0800*/  IMAD R5, R4, R5, R7 ;  /* 0x0000000504057224 */ /* 0x000fca00078e0207 */
[----:B------:R-:W-:-:S13]  /*0810*/  ISETP.GT.U32.AND P2, PT, R6, R5, PT ;  /* 0x000000050600720c */ /* 0x000fda0003f44070 */
[----:B------:R-:W-:Y:S02]  /*0820*/  @!P2 IMAD.IADD R5, R5, 0x1, -R6 ;  /* 0x000000010505a824 */ /* 0x000fe400078e0a06 */
[----:B------:R-:W-:Y:S01]  /*0830*/  @!P2 VIADD R4, R4, 0x1 ;  /* 0x000000010404a836 */ /* 0x000fe20000000000 */
[----:B------:R-:W-:Y:S01]  /*0840*/  ISETP.NE.AND P2, PT, R9, RZ, PT ;  /* 0x000000ff0900720c */ /* 0x000fe20003f45270 */
[----:B0-----:R-:W-:Y:S01]  /*0850*/  IMAD.WIDE R2, R0, 0x4, R2 ;  /* 0x0000000400027825 */ /* 0x001fe200078e0202 */
[----:B------:R-:W-:-:S13]  /*0860*/  ISETP.GE.U32.AND P0, PT, R5, R6, PT ;  /* 0x000000060500720c */ /* 0x000fda0003f06070 */
[----:B------:R-:W-:-:S04]  /*0870*/  @P0 VIADD R4, R4, 0x1 ;  /* 0x0000000104040836 */ /* 0x000fc80000000000 */
[----:B------:R-:W-:Y:S01]  /*0880*/  @!P1 IMAD.MOV R4, RZ, RZ, -R4 ;  /* 0x000000ffff049224 */ /* 0x000fe200078e0a04 */
[----:B------:R-:W-:-:S05]  /*0890*/  @!P2 LOP3.LUT R4, RZ, R9, RZ, 0x33, !PT ;  /* 0x00000009ff04a212 */ /* 0x000fca00078e33ff */
[----:B------:R-:W-:Y:S01]  /*08a0*/  STG.E desc[UR6][R2.64], R4 ;  /* 0x0000000402007986 */ /* 0x000fe2000c101906 */
[----:B------:R-:W-:Y:S05]  /*08b0*/  EXIT ;  /* 0x000000000000794d */ /* 0x000fea0003800000 */
.L_x_25:
        /* <DEDUP_REMOVED lines=12> */
.L_x_29:


//--------------------- .text._Z19one_stencil_with_rcPKiPii --------------------------
	.section	.text._Z19one_stencil_with_rcPKiPii,"ax",@progbits
	.align	128
        .global         _Z19one_stencil_with_rcPKiPii
        .type           _Z19one_stencil_with_rcPKiPii,@function
        .size           _Z19one_stencil_with_rcPKiPii,(.L_x_30 - _Z19one_stencil_with_rcPKiPii)
        .other          _Z19one_stencil_with_rcPKiPii,@"STO_CUDA_ENTRY STV_DEFAULT"
_Z19one_stencil_with_rcPKiPii:
.text._Z19one_stencil_with_rcPKiPii:
[----:B------:R-:W-:Y:S01]  /*0000*/  LDC R1, c[0x0][0x37c] ;  /* 0x0000df00ff017b82 */ /* 0x000fe20000000800 */
[----:B------:R-:W0:Y:S07]  /*0010*/  S2R R9, SR_TID.X ;  /* 0x0000000000097919 */ /* 0x000e2e0000002100 */
[----:B------:R-:W1:Y:S01]  /*0020*/  S2UR UR4, SR_CTAID.X ;  /* 0x00000000000479c3 */ /* 0x000e620000002500 */
[----:B------:R-:W2:Y:S07]  /*0030*/  LDCU UR5, c[0x0][0x390] ;  /* 0x00007200ff0577ac */ /* 0x000eae0008000800 */
[----:B------:R-:W1:Y:S01]  /*0040*/  LDC R3, c[0x0][0x360] ;  /* 0x0000d800ff037b82 */ /* 0x000e620000000800 */
[----:B0-----:R-:W-:-:S05]  /*0050*/  LOP3.LUT R0, R9, 0x3e0, RZ, 0xc0, !PT ;  /* 0x000003e009007812 */ /* 0x001fca00078ec0ff */
[----:B-1----:R-:W-:Y:S01]  /*0060*/  IMAD R3, R3, UR4, R0 ;  /* 0x0000000403037c24 */ /* 0x002fe2000f8e0200 */
[----:B------:R-:W-:-:S05]  /*0070*/  LOP3.LUT R0, R9, 0x1f, RZ, 0xc0, !PT ;  /* 0x0000001f09007812 */ /* 0x000fca00078ec0ff */
[----:B------:R-:W-:-:S05]  /*0080*/  IMAD.IADD R5, R0, 0x1, R3 ;  /* 0x0000000100057824 */ /* 0x000fca00078e0203 */
[----:B--2---:R-:W-:-:S13]  /*0090*/  ISETP.GE.AND P0, PT, R5, UR5, PT ;  /* 0x0000000505007c0c */ /* 0x004fda000bf06270 */
[----:B------:R-:W-:Y:S05]  /*00a0*/  @P0 EXIT ;  /* 0x000000000000094d */ /* 0x000fea0003800000 */
[----:B------:R-:W0:Y:S01]  /*00b0*/  LDC.64 R2, c[0x0][0x380] ;  /* 0x0000e000ff027b82 */ /* 0x000e220000000a00 */
[----:B------:R-:W-:Y:S01]  /*00c0*/  VIADD R6, R5, 0x20 ;  /* 0x0000002005067836 */ /* 0x000fe20000000000 */
[----:B------:R-:W1:Y:S04]  /*00d0*/  LDCU.64 UR6, c[0x0][0x358] ;  /* 0x00006b00ff0677ac */ /* 0x000e680008000a00 */
[----:B------:R-:W-:-:S04]  /*00e0*/  ISETP.GE.AND P0, PT, R6, UR5, PT ;  /* 0x0000000506007c0c */ /* 0x000fc8000bf06270 */
[----:B------:R-:W-:Y:S01]  /*00f0*/  ISETP.GT.U32.OR P0, PT, R0, 0x1, P0 ;  /* 0x000000010000780c */ /* 0x000fe20000704470 */
[----:B0-----:R-:W-:-:S05]  /*0100*/  IMAD.WIDE R2, R5, 0x4, R2 ;  /* 0x0000000405027825 */ /* 0x001fca00078e0202 */
[----:B-1----:R-:W2:Y:S07]  /*0110*/  LDG.E R7, desc[UR6][R2.64] ;  /* 0x0000000602077981 */ /* 0x002eae000c1e1900 */
[----:B------:R-:W3:Y:S01]  /*0120*/  @!P0 LDG.E R4, desc[UR6][R2.64+0x80] ;  /* 0x0000800602048981 */ /* 0x000ee2000c1e1900 */
[----:B------:R-:W-:Y:S01]  /*0130*/  UIADD3 UR4, UPT, UPT, UR5, -0x2, URZ ;  /* 0xfffffffe05047890 */ /* 0x000fe2000fffe0ff */
[C---:B------:R-:W-:Y:S01]  /*0140*/  VIADD R8, R9.reuse, 0x1 ;  /* 0x0000000109087836 */ /* 0x040fe20000000000 */
[C---:B------:R-:W-:Y:S01]  /*0150*/  ISETP.NE.AND P1, PT, R0.reuse, RZ, PT ;  /* 0x000000ff0000720c */ /* 0x040fe20003f25270 */
[----:B------:R-:W-:Y:S01]  /*0160*/  VIADD R9, R9, 0x2 ;  /* 0x0000000209097836 */ /* 0x000fe20000000000 */
[----:B------:R-:W-:-:S02]  /*0170*/  ISETP.GE.U32.AND P0, PT, R0, 0x2, PT ;  /* 0x000000020000780c */ /* 0x000fc40003f06070 */
[----:B------:R-:W-:Y:S02]  /*0180*/  ISETP.GE.AND P2, PT, R5, UR4, PT ;  /* 0x0000000405007c0c */ /* 0x000fe4000bf46270 */
[----:B------:R-:W-:Y:S02]  /*0190*/  LOP3.LUT R10, R9, 0x1f, RZ, 0xc0, !PT ;  /* 0x0000001f090a7812 */ /* 0x000fe400078ec0ff */
[----:B------:R-:W-:Y:S02]  /*01a0*/  VOTE.ANY R6, PT, PT ;  /* 0x0000000000067806 */ /* 0x000fe400038e0100 */
[----:B------:R-:W-:Y:S01]  /*01b0*/  LOP3.LUT R8, R8, 0x1f, RZ, 0xc0, !PT ;  /* 0x0000001f08087812 */ /* 0x000fe200078ec0ff */
[----:B--2---:R0:W1:Y:S01]  /*01c0*/  SHFL.IDX PT, R0, R7, R0, 0x1f ;  /* 0x00001f0007007589 */ /* 0x00406200000e0000 */
[CC--:B---3--:R-:W-:Y:S02]  /*01d0*/  SEL R9, R4.reuse, R7.reuse, !P1 ;  /* 0x0000000704097207 */ /* 0x0c8fe40004800000 */
[----:B------:R-:W-:-:S04]  /*01e0*/  SEL R3, R4, R7, !P0 ;  /* 0x0000000704037207 */ /* 0x000fc80004000000 */
[----:B------:R0:W2:Y:S04]  /*01f0*/  SHFL.IDX PT, R9, R9, R8, 0x1f ;  /* 0x00001f0809097589 */ /* 0x0000a800000e0000 */
[----:B------:R0:W3:Y:S01]  /*0200*/  SHFL.IDX PT, R10, R3, R10, 0x1f ;  /* 0x00001f0a030a7589 */ /* 0x0000e200000e0000 */
[----:B------:R-:W-:Y:S05]  /*0210*/  @P2 EXIT ;  /* 0x000000000000294d */ /* 0x000fea0003800000 */
[----:B0-----:R-:W0:Y:S01]  /*0220*/  LDC.64 R2, c[0x0][0x388] ;  /* 0x0000e200ff027b82 */ /* 0x001e220000000a00 */
[----:B-123--:R-:W-:-:S05]  /*0230*/  IADD3 R0, PT, PT, R10, R9, R0 ;  /* 0x000000090a007210 */ /* 0x00efca0007ffe000 */
[----:B------:R-:W-:-:S04]  /*0240*/  IMAD.HI R0, R0, 0x55555556, RZ ;  /* 0x5555555600007827 */ /* 0x000fc800078e02ff */
[----:B0-----:R-:W-:Y:S01]  /*0250*/  IMAD.WIDE R2, R5, 0x4, R2 ;  /* 0x0000000405027825 */ /* 0x001fe200078e0202 */
[----:B------:R-:W-:-:S05]  /*0260*/  LEA.HI R5, R0, R0, RZ, 0x1 ;  /* 0x0000000000057211 */ /* 0x000fca00078f08ff */
[----:B------:R-:W-:Y:S01]  /*0270*/  STG.E desc[UR6][R2.64], R5 ;  /* 0x0000000502007986 */ /* 0x000fe2000c101906 */
[----:B------:R-:W-:Y:S05]  /*0280*/  EXIT ;  /* 0x000000000000794d */ /* 0x000fea0003800000 */
.L_x_26:
        /* <DEDUP_REMOVED lines=15> */
.L_x_30:


//--------------------- .text._Z11one_stencilPKiPii --------------------------
	.section	.text._Z11one_stencilPKiPii,"ax",@progbits
	.align	128
        .global         _Z11one_stencilPKiPii
        .type           _Z11one_stencilPKiPii,@function
        .size           _Z11one_stencilPKiPii,(.L_x_31 - _Z11one_stencilPKiPii)
        .other          _Z11one_stencilPKiPii,@"STO_CUDA_ENTRY STV_DEFAULT"
_Z11one_stencilPKiPii:
.text._Z11one_stencilPKiPii:
        /* <DEDUP_REMOVED lines=8> */
[----:B------:R-:W0:Y:S01]  /*0080*/  LDC.64 R4, c[0x0][0x380] ;  /* 0x0000e000ff047b82 */ /* 0x000e220000000a00 */
[----:B------:R-:W-:Y:S01]  /*0090*/  IMAD.IADD R9, R7, 0x1, R6 ;  /* 0x0000000107097824 */ /* 0x000fe200078e0206 */
[----:B------:R-:W1:Y:S04]  /*00a0*/  LDCU.64 UR6, c[0x0][0x358] ;  /* 0x00006b00ff0677ac */ /* 0x000e680008000a00 */
[----:B------:R-:W-:-:S04]  /*00b0*/  ISETP.GE.U32.AND P0, PT, R9, UR8, PT ;  /* 0x0000000809007c0c */ /* 0x000fc8000bf06070 */
[----:B------:R-:W-:Y:S01]  /*00c0*/  ISETP.GT.U32.OR P0, PT, R0, 0x1, P0 ;  /* 0x000000010000780c */ /* 0x000fe20000704470 */
[----:B0-----:R-:W-:-:S12]  /*00d0*/  IMAD.WIDE R2, R7, 0x4, R4 ;  /* 0x0000000407027825 */ /* 0x001fd800078e0204 */
[----:B------:R-:W-:Y:S01]  /*00e0*/  @!P0 IMAD.WIDE.U32 R4, R9, 0x4, R4 ;  /* 0x0000000409048825 */ /* 0x000fe200078e0004 */
[----:B-1----:R-:W2:Y:S05]  /*00f0*/  LDG.E R2, desc[UR6][R2.64] ;  /* 0x0000000602027981 */ /* 0x002eaa000c1e1900 */
[----:B------:R-:W3:Y:S01]  /*0100*/  @!P0 LDG.E R4, desc[UR6][R4.64] ;  /* 0x0000000604048981 */ /* 0x000ee2000c1e1900 */
[----:B------:R-:W0:Y:S01]  /*0110*/  S2UR UR5, SR_CgaCtaId ;  /* 0x00000000000579c3 */ /* 0x000e220000008800 */
[----:B------:R-:W-:Y:S02]  /*0120*/  UMOV UR4, 0x400 ;  /* 0x0000040000047882 */ /* 0x000fe40000000000 */
[----:B0-----:R-:W-:-:S02]  /*0130*/  ULEA UR4, UR5, UR4, 0x18 ;  /* 0x0000000405047291 */ /* 0x001fc4000f8ec0ff */
[----:B------:R-:W-:-:S04]  /*0140*/  UIADD3 UR5, UPT, UPT, UR8, -0x2, URZ ;  /* 0xfffffffe08057890 */ /* 0x000fc8000fffe0ff */
[----:B------:R-:W-:Y:S02]  /*0150*/  LEA R9, R0, UR4, 0x2 ;  /* 0x0000000400097c11 */ /* 0x000fe4000f8e10ff */
[----:B------:R-:W-:-:S03]  /*0160*/  ISETP.GE.AND P1, PT, R7, UR5, PT ;  /* 0x0000000507007c0c */ /* 0x000fc6000bf26270 */
[----:B------:R-:W-:Y:S01]  /*0170*/  @!P0 IMAD R11, R6, 0x4, R9 ;  /* 0x00000004060b8824 */ /* 0x000fe200078e0209 */
[----:B--2---:R0:W-:Y:S04]  /*0180*/  STS [R9], R2 ;  /* 0x0000000209007388 */ /* 0x0041e80000000800 */
[----:B---3--:R0:W-:Y:S01]  /*0190*/  @!P0 STS [R11], R4 ;  /* 0x000000040b008388 */ /* 0x0081e20000000800 */
[----:B------:R-:W-:Y:S06]  /*01a0*/  BAR.SYNC.DEFER_BLOCKING 0x0 ;  /* 0x0000000000007b1d */ /* 0x000fec0000010000 */
[----:B------:R-:W-:Y:S05]  /*01b0*/  @P1 EXIT ;  /* 0x000000000000194d */ /* 0x000fea0003800000 */
[----:B------:R-:W-:Y:S01]  /*01c0*/  LDS R0, [R9] ;  /* 0x0000000009007984 */ /* 0x000fe20000000800 */
[----:B0-----:R-:W0:Y:S03]  /*01d0*/  LDC.64 R2, c[0x0][0x388] ;  /* 0x0000e200ff027b82 */ /* 0x001e260000000a00 */
[----:B------:R-:W-:Y:S04]  /*01e0*/  LDS R5, [R9+0x4] ;  /* 0x0000040009057984 */ /* 0x000fe80000000800 */
[----:B------:R-:W1:Y:S01]  /*01f0*/  LDS R4, [R9+0x8] ;  /* 0x0000080009047984 */ /* 0x000e620000000800 */
[----:B0-----:R-:W-:Y:S01]  /*0200*/  IMAD.WIDE R2, R7, 0x4, R2 ;  /* 0x0000000407027825 */ /* 0x001fe200078e0202 */
[----:B-1----:R-:W-:-:S05]  /*0210*/  IADD3 R0, PT, PT, R4, R5, R0 ;  /* 0x0000000504007210 */ /* 0x002fca0007ffe000 */
[----:B------:R-:W-:-:S05]  /*0220*/  IMAD.HI R0, R0, 0x55555556, RZ ;  /* 0x5555555600007827 */ /* 0x000fca00078e02ff */
[----:B------:R-:W-:-:S05]  /*0230*/  LEA.HI R5, R0, R0, RZ, 0x1 ;  /* 0x0000000000057211 */ /* 0x000fca00078f08ff */
[----:B------:R-:W-:Y:S01]  /*0240*/  STG.E desc[UR6][R2.64], R5 ;  /* 0x0000000502007986 */ /* 0x000fe2000c101906 */
[----:B------:R-:W-:Y:S05]  /*0250*/  EXIT ;  /* 0x000000000000794d */ /* 0x000fea0003800000 */
.L_x_27:
        /* <DEDUP_REMOVED lines=10> */
.L_x_31:


//--------------------- .nv.shared._Z17k_stencil_with_rcPKiPiii --------------------------
	.section	.nv.shared._Z17k_stencil_with_rcPKiPiii,"aw",@nobits
	.sectionflags	@""
	.align	16
	.zero		1024


//--------------------- .nv.shared.reserved.0     --------------------------
	.section	.nv.shared.reserved.0,"aw",@nobits
	.weak		__nv_reservedSMEM_offset_0_alias
	.size		__nv_reservedSMEM_offset_0_alias, 0, 64
	.other		__nv_reservedSMEM_offset_0_alias,@"STO_CUDA_RESERVED_SHARED STV_DEFAULT"
__nv_reservedSMEM_offset_0_alias:
	.zero		0
	.zero		64


//--------------------- .nv.shared._Z9k_stencilPKiPiii --------------------------
	.section	.nv.shared._Z9k_stencilPKiPiii,"aw",@nobits
	.sectionflags	@""
	.align	16
	.zero		1024


//--------------------- .nv.shared._Z19one_stencil_with_rcPKiPii --------------------------
	.section	.nv.shared._Z19one_stencil_with_rcPKiPii,"aw",@nobits
	.sectionflags	@""
	.align	16
	.zero		1024


//--------------------- .nv.shared._Z11one_stencilPKiPii --------------------------
	.section	.nv.shared._Z11one_stencilPKiPii,"aw",@nobits
	.sectionflags	@""
	.align	16
	.zero		1024


//--------------------- .nv.constant0._Z17k_stencil_with_rcPKiPiii --------------------------
	.section	.nv.constant0._Z17k_stencil_with_rcPKiPiii,"a",@progbits
	.sectionflags	@""
	.align	4
.nv.constant0._Z17k_stencil_with_rcPKiPiii:
	.zero		920


//--------------------- .nv.constant0._Z9k_stencilPKiPiii --------------------------
	.section	.nv.constant0._Z9k_stencilPKiPiii,"a",@progbits
	.sectionflags	@""
	.align	4
.nv.constant0._Z9k_stencilPKiPiii:
	.zero		920


//--------------------- .nv.constant0._Z19one_stencil_with_rcPKiPii --------------------------
	.section	.nv.constant0._Z19one_stencil_with_rcPKiPii,"a",@progbits
	.sectionflags	@""
	.align	4
.nv.constant0._Z19one_stencil_with_rcPKiPii:
	.zero		916


//--------------------- .nv.constant0._Z11one_stencilPKiPii --------------------------
	.section	.nv.constant0._Z11one_stencilPKiPii,"a",@progbits
	.sectionflags	@""
	.align	4
.nv.constant0._Z11one_stencilPKiPii:
	.zero		916


//--------------------- SYMBOLS --------------------------

	.type		.nv.reservedSmem.offset0,@object
	.size		.nv.reservedSmem.offset0,0x4
	.type		.nv.reservedSmem.cap,@object
	.size		.nv.reservedSmem.cap,0x4
